	.target	sm_100a

	.elftype	@"ET_EXEC"


//--------------------- .note.nv.tkinfo           --------------------------
	.section	.note.nv.tkinfo,"",@"SHT_NOTE"
	.sectionflags	@"SHF_NOTE_NV_TKINFO"
	.tkinfo
        /*0018*/ 	.word	0x00000002
        /*0030*/ 	.string	""
        /*0030*/ 	.string	"ptxas"
        /*0030*/ 	.string	"Cuda compilation tools, release 13.0, V13.0.88"
        /*0030*/ 	.string	"Build cuda_13.0.r13.0/compiler.36424714_0"
        /*0030*/ 	.string	"-arch sm_100a -m 64 "



//--------------------- .note.nv.cuinfo           --------------------------
	.section	.note.nv.cuinfo,"",@"SHT_NOTE"
	.sectionflags	@"SHF_NOTE_NV_CUINFO"
        /*0018*/ 	.short	0x0002
        /*001a*/ 	.short	0x0064
        /*001c*/ 	.short	0x0082
	.zero		2


//--------------------- .nv.info                  --------------------------
	.section	.nv.info,"",@"SHT_CUDA_INFO"
	.align	4


	//----- nvinfo : EIATTR_REGCOUNT
	.align		4
        /*0000*/ 	.byte	0x04, 0x2f
        /*0002*/ 	.short	(.L_19 - .L_18)
	.align		4
.L_18:
        /*0004*/ 	.word	index@(_ZN7cutlass13device_kernelINS_4gemm6kernel13GemmUniversalIN4cute5tupleIJiiiiEEENS1_10collective13CollectiveMmaINS1_46MainloopSm100TmaUmmaWarpSpecializedBlockScaledILi2ELi2ELi2ENS5_IJNS4_1CILi1EEENSA_ILi4EEESB_EEEEENS5_IJNSA_ILi128EEESF_NSA_ILi256EEEEEENS5_IJNS_12float_e5m2_tENS_13float_ue8m0_tEEEENS5_IJNS5_IJlSB_lEEENS4_6LayoutINS5_IJNS5_IJNS5_IJNSA_ILi32EEESC_EEEiEEESP_NS5_IJSB_iEEEEEENS5_IJNS5_IJNS5_IJNSA_ILi16EEESC_EEEiEEENS5_IJNS5_IJNSA_ILi0EEESB_EEENSA_ILi512EEEEEENS5_IJSV_iEEEEEEEEEEESK_S12_NS4_8TiledMMAINS4_8MMA_AtomIJNS4_21SM100_MMA_MXF8F6F4_SSISI_SI_fSJ_Li128ELi128ELNS4_4UMMA5MajorE0ELS17_0ELNS16_7ScaleInE0ELS18_0EEEEEENSM_INS5_IJSB_SB_SB_EEENS5_IJSV_SV_SV_EEEEENS5_IJNS4_10UnderscoreES1E_S1E_EEEEENS5_IJNS4_23SM90_TMA_LOAD_MULTICASTES1H_EEENS5_IJNS4_14ComposedLayoutINS4_7SwizzleILi3ELi4ELi3EEENS4_18smem_ptr_flag_bitsILi8EEENSM_INS5_IJNSA_ILi8EEESF_EEENS5_IJSF_SB_EEEEEEENSM_INS5_IJNS5_IJNS5_IJSO_SB_EEENS5_IJSN_SB_EEEEEESB_NS5_IJSC_NSA_ILi2EEEEEEEEENS5_IJNS5_IJNS5_IJST_SX_EEESW_EEESV_NS5_IJSB_SX_EEEEEEEEEEEvNS4_8identityENS5_IJNS4_13SM90_TMA_LOADES26_EEES24_vS25_EENS_8epilogue10collective18CollectiveEpilogueINS29_23Sm100TmaWarpSpecializedILi4ELi2ELi32ELb1ELb0EEEJSH_NS5_IJNSM_ISF_SB_EENSM_ISN_SB_EEEEENS_10bfloat16_tESL_S2H_SL_NS29_6fusion15FusionCallbacksIS2D_NS2I_17LinearCombinationIS2H_fS2H_fLNS_15FloatRoundStyleE2EEESH_S2G_JEEENS4_5SM1004TMEM4LOAD26SM100_TMEM_LOAD_32dp32b32xES26_NS1J_INS1K_ILi2ELi4ELi3EEENS1M_ILi16EEENSM_INS5_IJS1O_SN_EEES1U_EEEENS4_39AutoVectorizingCopyWithAssumedAlignmentILi128EEENS4_14SM90_TMA_STOREES2W_S2Y_S2Y_EEEvvEEEEvNT_6ParamsE)
        /*0008*/ 	.word	0x0000006e


	//----- nvinfo : EIATTR_FRAME_SIZE
	.align		4
.L_19:
        /*000c*/ 	.byte	0x04, 0x11
        /*000e*/ 	.short	(.L_21 - .L_20)
	.align		4
.L_20:
        /*0010*/ 	.word	index@($__internal_2_$__cuda_sm10x_tcgen05_guardrail_trap_unallocated_columns_being_dealloced)
        /*0014*/ 	.word	0x00000000


	//----- nvinfo : EIATTR_FRAME_SIZE
	.align		4
.L_21:
        /*0018*/ 	.byte	0x04, 0x11
        /*001a*/ 	.short	(.L_23 - .L_22)
	.align		4
.L_22:
        /*001c*/ 	.word	index@($__internal_1_$__cuda_sm10x_tcgen05_guardrail_trap_phase_invalid_during_alloc)
        /*0020*/ 	.word	0x00000000


	//----- nvinfo : EIATTR_FRAME_SIZE
	.align		4
.L_23:
        /*0024*/ 	.byte	0x04, 0x11
        /*0026*/ 	.short	(.L_25 - .L_24)
	.align		4
.L_24:
        /*0028*/ 	.word	index@($__internal_0_$__cuda_sm10x_tcgen05_guardrail_trap_col_being_dealloced_not_returned_by_alloc)
        /*002c*/ 	.word	0x00000000


	//----- nvinfo : EIATTR_FRAME_SIZE
	.align		4
.L_25:
        /*0030*/ 	.byte	0x04, 0x11
        /*0032*/ 	.short	(.L_27 - .L_26)
	.align		4
.L_26:
        /*0034*/ 	.word	index@(_ZN7cutlass13device_kernelINS_4gemm6kernel13GemmUniversalIN4cute5tupleIJiiiiEEENS1_10collective13CollectiveMmaINS1_46MainloopSm100TmaUmmaWarpSpecializedBlockScaledILi2ELi2ELi2ENS5_IJNS4_1CILi1EEENSA_ILi4EEESB_EEEEENS5_IJNSA_ILi128EEESF_NSA_ILi256EEEEEENS5_IJNS_12float_e5m2_tENS_13float_ue8m0_tEEEENS5_IJNS5_IJlSB_lEEENS4_6LayoutINS5_IJNS5_IJNS5_IJNSA_ILi32EEESC_EEEiEEESP_NS5_IJSB_iEEEEEENS5_IJNS5_IJNS5_IJNSA_ILi16EEESC_EEEiEEENS5_IJNS5_IJNSA_ILi0EEESB_EEENSA_ILi512EEEEEENS5_IJSV_iEEEEEEEEEEESK_S12_NS4_8TiledMMAINS4_8MMA_AtomIJNS4_21SM100_MMA_MXF8F6F4_SSISI_SI_fSJ_Li128ELi128ELNS4_4UMMA5MajorE0ELS17_0ELNS16_7ScaleInE0ELS18_0EEEEEENSM_INS5_IJSB_SB_SB_EEENS5_IJSV_SV_SV_EEEEENS5_IJNS4_10UnderscoreES1E_S1E_EEEEENS5_IJNS4_23SM90_TMA_LOAD_MULTICASTES1H_EEENS5_IJNS4_14ComposedLayoutINS4_7SwizzleILi3ELi4ELi3EEENS4_18smem_ptr_flag_bitsILi8EEENSM_INS5_IJNSA_ILi8EEESF_EEENS5_IJSF_SB_EEEEEEENSM_INS5_IJNS5_IJNS5_IJSO_SB_EEENS5_IJSN_SB_EEEEEESB_NS5_IJSC_NSA_ILi2EEEEEEEEENS5_IJNS5_IJNS5_IJST_SX_EEESW_EEESV_NS5_IJSB_SX_EEEEEEEEEEEvNS4_8identityENS5_IJNS4_13SM90_TMA_LOADES26_EEES24_vS25_EENS_8epilogue10collective18CollectiveEpilogueINS29_23Sm100TmaWarpSpecializedILi4ELi2ELi32ELb1ELb0EEEJSH_NS5_IJNSM_ISF_SB_EENSM_ISN_SB_EEEEENS_10bfloat16_tESL_S2H_SL_NS29_6fusion15FusionCallbacksIS2D_NS2I_17LinearCombinationIS2H_fS2H_fLNS_15FloatRoundStyleE2EEESH_S2G_JEEENS4_5SM1004TMEM4LOAD26SM100_TMEM_LOAD_32dp32b32xES26_NS1J_INS1K_ILi2ELi4ELi3EEENS1M_ILi16EEENSM_INS5_IJS1O_SN_EEES1U_EEEENS4_39AutoVectorizingCopyWithAssumedAlignmentILi128EEENS4_14SM90_TMA_STOREES2W_S2Y_S2Y_EEEvvEEEEvNT_6ParamsE)
        /*0038*/ 	.word	0x00000000


	//----- nvinfo : EIATTR_MIN_STACK_SIZE
	.align		4
.L_27:
        /*003c*/ 	.byte	0x04, 0x12
        /*003e*/ 	.short	(.L_29 - .L_28)
	.align		4
.L_28:
        /*0040*/ 	.word	index@(_ZN7cutlass13device_kernelINS_4gemm6kernel13GemmUniversalIN4cute5tupleIJiiiiEEENS1_10collective13CollectiveMmaINS1_46MainloopSm100TmaUmmaWarpSpecializedBlockScaledILi2ELi2ELi2ENS5_IJNS4_1CILi1EEENSA_ILi4EEESB_EEEEENS5_IJNSA_ILi128EEESF_NSA_ILi256EEEEEENS5_IJNS_12float_e5m2_tENS_13float_ue8m0_tEEEENS5_IJNS5_IJlSB_lEEENS4_6LayoutINS5_IJNS5_IJNS5_IJNSA_ILi32EEESC_EEEiEEESP_NS5_IJSB_iEEEEEENS5_IJNS5_IJNS5_IJNSA_ILi16EEESC_EEEiEEENS5_IJNS5_IJNSA_ILi0EEESB_EEENSA_ILi512EEEEEENS5_IJSV_iEEEEEEEEEEESK_S12_NS4_8TiledMMAINS4_8MMA_AtomIJNS4_21SM100_MMA_MXF8F6F4_SSISI_SI_fSJ_Li128ELi128ELNS4_4UMMA5MajorE0ELS17_0ELNS16_7ScaleInE0ELS18_0EEEEEENSM_INS5_IJSB_SB_SB_EEENS5_IJSV_SV_SV_EEEEENS5_IJNS4_10UnderscoreES1E_S1E_EEEEENS5_IJNS4_23SM90_TMA_LOAD_MULTICASTES1H_EEENS5_IJNS4_14ComposedLayoutINS4_7SwizzleILi3ELi4ELi3EEENS4_18smem_ptr_flag_bitsILi8EEENSM_INS5_IJNSA_ILi8EEESF_EEENS5_IJSF_SB_EEEEEEENSM_INS5_IJNS5_IJNS5_IJSO_SB_EEENS5_IJSN_SB_EEEEEESB_NS5_IJSC_NSA_ILi2EEEEEEEEENS5_IJNS5_IJNS5_IJST_SX_EEESW_EEESV_NS5_IJSB_SX_EEEEEEEEEEEvNS4_8identityENS5_IJNS4_13SM90_TMA_LOADES26_EEES24_vS25_EENS_8epilogue10collective18CollectiveEpilogueINS29_23Sm100TmaWarpSpecializedILi4ELi2ELi32ELb1ELb0EEEJSH_NS5_IJNSM_ISF_SB_EENSM_ISN_SB_EEEEENS_10bfloat16_tESL_S2H_SL_NS29_6fusion15FusionCallbacksIS2D_NS2I_17LinearCombinationIS2H_fS2H_fLNS_15FloatRoundStyleE2EEESH_S2G_JEEENS4_5SM1004TMEM4LOAD26SM100_TMEM_LOAD_32dp32b32xES26_NS1J_INS1K_ILi2ELi4ELi3EEENS1M_ILi16EEENSM_INS5_IJS1O_SN_EEES1U_EEEENS4_39AutoVectorizingCopyWithAssumedAlignmentILi128EEENS4_14SM90_TMA_STOREES2W_S2Y_S2Y_EEEvvEEEEvNT_6ParamsE)
        /*0044*/ 	.word	0x00000000
.L_29:


//--------------------- .nv.compat                --------------------------
	.section	.nv.compat,"",@"SHT_CUDA_COMPAT_INFO"
	.align	4
        /*0000*/ 	.byte	0x02, 0x09, 0x01, 0x00, 0x02, 0x02, 0x02, 0x00, 0x02, 0x05, 0x05, 0x00, 0x03, 0x07, 0x01, 0x01
        /*0010*/ 	.byte	0x02, 0x03, 0x01, 0x00, 0x02, 0x06, 0x01, 0x00, 0x04, 0x0b, 0x08, 0x00, 0x09, 0x00, 0x00, 0x00
        /*0020*/ 	.byte	0x00, 0x00, 0x00, 0x00


//--------------------- .nv.info._ZN7cutlass13device_kernelINS_4gemm6kernel13GemmUniversalIN4cute5tupleIJiiiiEEENS1_10collective13CollectiveMmaINS1_46MainloopSm100TmaUmmaWarpSpecializedBlockScaledILi2ELi2ELi2ENS5_IJNS4_1CILi1EEENSA_ILi4EEESB_EEEEENS5_IJNSA_ILi128EEESF_NSA_ILi256EEEEEENS5_IJNS_12float_e5m2_tENS_13float_ue8m0_tEEEENS5_IJNS5_IJlSB_lEEENS4_6LayoutINS5_IJNS5_IJNS5_IJNSA_ILi32EEESC_EEEiEEESP_NS5_IJSB_iEEEEEENS5_IJNS5_IJNS5_IJNSA_ILi16EEESC_EEEiEEENS5_IJNS5_IJNSA_ILi0EEESB_EEENSA_ILi512EEEEEENS5_IJSV_iEEEEEEEEEEESK_S12_NS4_8TiledMMAINS4_8MMA_AtomIJNS4_21SM100_MMA_MXF8F6F4_SSISI_SI_fSJ_Li128ELi128ELNS4_4UMMA5MajorE0ELS17_0ELNS16_7ScaleInE0ELS18_0EEEEEENSM_INS5_IJSB_SB_SB_EEENS5_IJSV_SV_SV_EEEEENS5_IJNS4_10UnderscoreES1E_S1E_EEEEENS5_IJNS4_23SM90_TMA_LOAD_MULTICASTES1H_EEENS5_IJNS4_14ComposedLayoutINS4_7SwizzleILi3ELi4ELi3EEENS4_18smem_ptr_flag_bitsILi8EEENSM_INS5_IJNSA_ILi8EEESF_EEENS5_IJSF_SB_EEEEEEENSM_INS5_IJNS5_IJNS5_IJSO_SB_EEENS5_IJSN_SB_EEEEEESB_NS5_IJSC_NSA_ILi2EEEEEEEEENS5_IJNS5_IJNS5_IJST_SX_EEESW_EEESV_NS5_IJSB_SX_EEEEEEEEEEEvNS4_8identityENS5_IJNS4_13SM90_TMA_LOADES26_EEES24_vS25_EENS_8epilogue10collective18CollectiveEpilogueINS29_23Sm100TmaWarpSpecializedILi4ELi2ELi32ELb1ELb0EEEJSH_NS5_IJNSM_ISF_SB_EENSM_ISN_SB_EEEEENS_10bfloat16_tESL_S2H_SL_NS29_6fusion15FusionCallbacksIS2D_NS2I_17LinearCombinationIS2H_fS2H_fLNS_15FloatRoundStyleE2EEESH_S2G_JEEENS4_5SM1004TMEM4LOAD26SM100_TMEM_LOAD_32dp32b32xES26_NS1J_INS1K_ILi2ELi4ELi3EEENS1M_ILi16EEENSM_INS5_IJS1O_SN_EEES1U_EEEENS4_39AutoVectorizingCopyWithAssumedAlignmentILi128EEENS4_14SM90_TMA_STOREES2W_S2Y_S2Y_EEEvvEEEEvNT_6ParamsE --------------------------
	.section	.nv.info._ZN7cutlass13device_kernelINS_4gemm6kernel13GemmUniversalIN4cute5tupleIJiiiiEEENS1_10collective13CollectiveMmaINS1_46MainloopSm100TmaUmmaWarpSpecializedBlockScaledILi2ELi2ELi2ENS5_IJNS4_1CILi1EEENSA_ILi4EEESB_EEEEENS5_IJNSA_ILi128EEESF_NSA_ILi256EEEEEENS5_IJNS_12float_e5m2_tENS_13float_ue8m0_tEEEENS5_IJNS5_IJlSB_lEEENS4_6LayoutINS5_IJNS5_IJNS5_IJNSA_ILi32EEESC_EEEiEEESP_NS5_IJSB_iEEEEEENS5_IJNS5_IJNS5_IJNSA_ILi16EEESC_EEEiEEENS5_IJNS5_IJNSA_ILi0EEESB_EEENSA_ILi512EEEEEENS5_IJSV_iEEEEEEEEEEESK_S12_NS4_8TiledMMAINS4_8MMA_AtomIJNS4_21SM100_MMA_MXF8F6F4_SSISI_SI_fSJ_Li128ELi128ELNS4_4UMMA5MajorE0ELS17_0ELNS16_7ScaleInE0ELS18_0EEEEEENSM_INS5_IJSB_SB_SB_EEENS5_IJSV_SV_SV_EEEEENS5_IJNS4_10UnderscoreES1E_S1E_EEEEENS5_IJNS4_23SM90_TMA_LOAD_MULTICASTES1H_EEENS5_IJNS4_14ComposedLayoutINS4_7SwizzleILi3ELi4ELi3EEENS4_18smem_ptr_flag_bitsILi8EEENSM_INS5_IJNSA_ILi8EEESF_EEENS5_IJSF_SB_EEEEEEENSM_INS5_IJNS5_IJNS5_IJSO_SB_EEENS5_IJSN_SB_EEEEEESB_NS5_IJSC_NSA_ILi2EEEEEEEEENS5_IJNS5_IJNS5_IJST_SX_EEESW_EEESV_NS5_IJSB_SX_EEEEEEEEEEEvNS4_8identityENS5_IJNS4_13SM90_TMA_LOADES26_EEES24_vS25_EENS_8epilogue10collective18CollectiveEpilogueINS29_23Sm100TmaWarpSpecializedILi4ELi2ELi32ELb1ELb0EEEJSH_NS5_IJNSM_ISF_SB_EENSM_ISN_SB_EEEEENS_10bfloat16_tESL_S2H_SL_NS29_6fusion15FusionCallbacksIS2D_NS2I_17LinearCombinationIS2H_fS2H_fLNS_15FloatRoundStyleE2EEESH_S2G_JEEENS4_5SM1004TMEM4LOAD26SM100_TMEM_LOAD_32dp32b32xES26_NS1J_INS1K_ILi2ELi4ELi3EEENS1M_ILi16EEENSM_INS5_IJS1O_SN_EEES1U_EEEENS4_39AutoVectorizingCopyWithAssumedAlignmentILi128EEENS4_14SM90_TMA_STOREES2W_S2Y_S2Y_EEEvvEEEEvNT_6ParamsE,"",@"SHT_CUDA_INFO"
	.sectionflags	@""
	.align	4


	//----- nvinfo : EIATTR_CUDA_API_VERSION
	.align		4
        /*0000*/ 	.byte	0x04, 0x37
        /*0002*/ 	.short	(.L_31 - .L_30)
.L_30:
        /*0004*/ 	.word	0x00000082


	//----- nvinfo : EIATTR_KPARAM_INFO
	.align		4
.L_31:
        /*0008*/ 	.byte	0x04, 0x17
        /*000a*/ 	.short	(.L_33 - .L_32)
.L_32:
        /*000c*/ 	.word	0x00000000
        /*0010*/ 	.short	0x0000
        /*0012*/ 	.short	0x0000
        /*0014*/ 	.byte	0x00, 0xf0, 0x01, 0x30


	//----- nvinfo : EIATTR_AT_ENTRY_FRAGMENTS
	.align		4
.L_33:
        /*0018*/ 	.byte	0x04, 0x4f
        /*001a*/ 	.short	(.L_35 - .L_34)


	//   ....[0]....
.L_34:
        /*001c*/ 	.word	0x00000006


	//----- nvinfo : EIATTR_RESERVED_SMEM_USED
	.align		4
.L_35:
        /*0020*/ 	.byte	0x01, 0x41
	.zero		2


	//----- nvinfo : EIATTR_SPARSE_MMA_MASK
	.align		4
        /*0024*/ 	.byte	0x03, 0x50
        /*0026*/ 	.short	0x0000


	//----- nvinfo : EIATTR_TCGEN05_1CTA_USED
	.align		4
        /*0028*/ 	.byte	0x01, 0x51
	.zero		2


	//----- nvinfo : EIATTR_MAXREG_COUNT
	.align		4
        /*002c*/ 	.byte	0x03, 0x1b
        /*002e*/ 	.short	0x00ff


	//----- nvinfo : EIATTR_NUM_BARRIERS
	.align		4
        /*0030*/ 	.byte	0x02, 0x4c
        /*0032*/ 	.byte	0x07
	.zero		1


	//----- nvinfo : EIATTR_EXTERNS
	.align		4
        /*0034*/ 	.byte	0x04, 0x0f
        /*0036*/ 	.short	(.L_37 - .L_36)


	//   ....[0]....
	.align		4
.L_36:
        /*0038*/ 	.word	index@(__assertfail)


	//----- nvinfo : EIATTR_MERCURY_ISA_VERSION
	.align		4
.L_37:
        /*003c*/ 	.byte	0x03, 0x5f
        /*003e*/ 	.short	0x0101


	//----- nvinfo : EIATTR_INT_WARP_WIDE_INSTR_OFFSETS
	.align		4
        /*0040*/ 	.byte	0x04, 0x31
        /*0042*/ 	.short	(.L_39 - .L_38)


	//   ....[0]....
.L_38:
        /*0044*/ 	.word	0x00002590


	//   ....[1]....
        /*0048*/ 	.word	0x000046d0


	//   ....[2]....
        /*004c*/ 	.word	0x00004700


	//   ....[3]....
        /*0050*/ 	.word	0x00004720


	//   ....[4]....
        /*0054*/ 	.word	0x00005000


	//   ....[5]....
        /*0058*/ 	.word	0x00005060


	//   ....[6]....
        /*005c*/ 	.word	0x00005150


	//   ....[7]....
        /*0060*/ 	.word	0x000051c0


	//   ....[8]....
        /*0064*/ 	.word	0x000052d0


	//   ....[9]....
        /*0068*/ 	.word	0x00005360


	//   ....[10]....
        /*006c*/ 	.word	0x00005530


	//   ....[11]....
        /*0070*/ 	.word	0x000055e0


	//----- nvinfo : EIATTR_COOP_GROUP_MASK_REGIDS
	.align		4
.L_39:
        /*0074*/ 	.byte	0x04, 0x29
        /*0076*/ 	.short	(.L_41 - .L_40)


	//   ....[0]....
.L_40:
        /*0078*/ 	.word	0xffffffff


	//   ....[1]....
        /*007c*/ 	.word	0xffffffff


	//   ....[2]....
        /*0080*/ 	.word	0xffffffff


	//   ....[3]....
        /*0084*/ 	.word	0xffffffff


	//   ....[4]....
        /*0088*/ 	.word	0xffffffff


	//   ....[5]....
        /*008c*/ 	.word	0xffffffff


	//   ....[6]....
        /*0090*/ 	.word	0xffffffff


	//   ....[7]....
        /*0094*/ 	.word	0xffffffff


	//   ....[8]....
        /*0098*/ 	.word	0xffffffff


	//   ....[9]....
        /*009c*/ 	.word	0xffffffff


	//   ....[10]....
        /*00a0*/ 	.word	0xffffffff


	//   ....[11]....
        /*00a4*/ 	.word	0xffffffff


	//   ....[12]....
        /*00a8*/ 	.word	0xffffffff


	//   ....[13]....
        /*00ac*/ 	.word	0xffffffff


	//----- nvinfo : EIATTR_COOP_GROUP_INSTR_OFFSETS
	.align		4
.L_41:
        /*00b0*/ 	.byte	0x04, 0x28
        /*00b2*/ 	.short	(.L_43 - .L_42)


	//   ....[0]....
.L_42:
        /*00b4*/ 	.word	0x00000090


	//   ....[1]....
        /*00b8*/ 	.word	0x00000530


	//   ....[2]....
        /*00bc*/ 	.word	0x000006a0


	//   ....[3]....
        /*00c0*/ 	.word	0x00000840


	//   ....[4]....
        /*00c4*/ 	.word	0x00000940


	//   ....[5]....
        /*00c8*/ 	.word	0x00000ab0


	//   ....[6]....
        /*00cc*/ 	.word	0x00000c10


	//   ....[7]....
        /*00d0*/ 	.word	0x00000dc0


	//   ....[8]....
        /*00d4*/ 	.word	0x00002470


	//   ....[9]....
        /*00d8*/ 	.word	0x00003140


	//   ....[10]....
        /*00dc*/ 	.word	0x00003350


	//   ....[11]....
        /*00e0*/ 	.word	0x00003380


	//   ....[12]....
        /*00e4*/ 	.word	0x000045b0


	//   ....[13]....
        /*00e8*/ 	.word	0x000047e0


	//----- nvinfo : EIATTR_VRC_CTA_INIT_COUNT
	.align		4
.L_43:
        /*00ec*/ 	.byte	0x02, 0x4a
        /*00ee*/ 	.byte	0x80
	.zero		1


	//----- nvinfo : EIATTR_SYSCALL_OFFSETS
	.align		4
        /*00f0*/ 	.byte	0x04, 0x46
        /*00f2*/ 	.short	(.L_45 - .L_44)


	//   ....[0]....
.L_44:
        /*00f4*/ 	.word	0x00006110


	//   ....[1]....
        /*00f8*/ 	.word	0x00006200


	//   ....[2]....
        /*00fc*/ 	.word	0x00006970


	//   ....[3]....
        /*0100*/ 	.word	0x000075f0


	//   ....[4]....
        /*0104*/ 	.word	0x00008240


	//   ....[5]....
        /*0108*/ 	.word	0x00008e90


	//----- nvinfo : EIATTR_MBARRIER_INSTR_OFFSETS
	.align		4
.L_45:
        /*010c*/ 	.byte	0x04, 0x39
        /*010e*/ 	.short	(.L_47 - .L_46)


	//   ....[0]....
.L_46:
        /*0110*/ 	.word	0x00000650
        /*0114*/ 	.word	0x000000ff
        /*0118*/ 	.word	0x00000000
        /*011c*/ 	.short	0x0100
        /*011e*/ 	.byte	0x04
	.zero		1


	//   ....[1]....
        /*0120*/ 	.word	0x00000660
        /*0124*/ 	.word	0x000000ff
        /*0128*/ 	.word	0x00000010
        /*012c*/ 	.short	0x0100
        /*012e*/ 	.byte	0x04
	.zero		1


	//   ....[2]....
        /*0130*/ 	.word	0x00000670
        /*0134*/ 	.word	0x000000ff
        /*0138*/ 	.word	0x00000008
        /*013c*/ 	.short	0x0100
        /*013e*/ 	.byte	0x04
	.zero		1


	//   ....[3]....
        /*0140*/ 	.word	0x00000680
        /*0144*/ 	.word	0x000000ff
        /*0148*/ 	.word	0x00000018
        /*014c*/ 	.short	0x0100
        /*014e*/ 	.byte	0x04
	.zero		1


	//   ....[4]....
        /*0150*/ 	.word	0x000007b0
        /*0154*/ 	.word	0x000000ff
        /*0158*/ 	.word	0x00000020
        /*015c*/ 	.short	0x0100
        /*015e*/ 	.byte	0x04
	.zero		1


	//   ....[5]....
        /*0160*/ 	.word	0x000007c0
        /*0164*/ 	.word	0x000000ff
        /*0168*/ 	.word	0x00000040
        /*016c*/ 	.short	0x0100
        /*016e*/ 	.byte	0x04
	.zero		1


	//   ....[6]....
        /*0170*/ 	.word	0x000007d0
        /*0174*/ 	.word	0x000000ff
        /*0178*/ 	.word	0x00000028
        /*017c*/ 	.short	0x0100
        /*017e*/ 	.byte	0x04
	.zero		1


	//   ....[7]....
        /*0180*/ 	.word	0x000007e0
        /*0184*/ 	.word	0x000000ff
        /*0188*/ 	.word	0x00000048
        /*018c*/ 	.short	0x0100
        /*018e*/ 	.byte	0x04
	.zero		1


	//   ....[8]....
        /*0190*/ 	.word	0x000007f0
        /*0194*/ 	.word	0x000000ff
        /*0198*/ 	.word	0x00000030
        /*019c*/ 	.short	0x0100
        /*019e*/ 	.byte	0x04
	.zero		1


	//   ....[9]....
        /*01a0*/ 	.word	0x00000800
        /*01a4*/ 	.word	0x000000ff
        /*01a8*/ 	.word	0x00000050
        /*01ac*/ 	.short	0x0100
        /*01ae*/ 	.byte	0x04
	.zero		1


	//   ....[10]....
        /*01b0*/ 	.word	0x00000810
        /*01b4*/ 	.word	0x000000ff
        /*01b8*/ 	.word	0x00000038
        /*01bc*/ 	.short	0x0100
        /*01be*/ 	.byte	0x04
	.zero		1


	//   ....[11]....
        /*01c0*/ 	.word	0x00000820
        /*01c4*/ 	.word	0x000000ff
        /*01c8*/ 	.word	0x00000058
        /*01cc*/ 	.short	0x0100
        /*01ce*/ 	.byte	0x04
	.zero		1


	//   ....[12]....
        /*01d0*/ 	.word	0x00000910
        /*01d4*/ 	.word	0x000000ff
        /*01d8*/ 	.word	0x00000060
        /*01dc*/ 	.short	0x0100
        /*01de*/ 	.byte	0x06
	.zero		1


	//   ....[13]....
        /*01e0*/ 	.word	0x00000920
        /*01e4*/ 	.word	0x000000ff
        /*01e8*/ 	.word	0x00000068
        /*01ec*/ 	.short	0x0100
        /*01ee*/ 	.byte	0x06
	.zero		1


	//   ....[14]....
        /*01f0*/ 	.word	0x00000a60
        /*01f4*/ 	.word	0x000000ff
        /*01f8*/ 	.word	0x00000070
        /*01fc*/ 	.short	0x0100
        /*01fe*/ 	.byte	0x06
	.zero		1


	//   ....[15]....
        /*0200*/ 	.word	0x00000a70
        /*0204*/ 	.word	0x000000ff
        /*0208*/ 	.word	0x00000080
        /*020c*/ 	.short	0x0100
        /*020e*/ 	.byte	0x06
	.zero		1


	//   ....[16]....
        /*0210*/ 	.word	0x00000a80
        /*0214*/ 	.word	0x000000ff
        /*0218*/ 	.word	0x00000078
        /*021c*/ 	.short	0x0100
        /*021e*/ 	.byte	0x06
	.zero		1


	//   ....[17]....
        /*0220*/ 	.word	0x00000a90
        /*0224*/ 	.word	0x000000ff
        /*0228*/ 	.word	0x00000088
        /*022c*/ 	.short	0x0100
        /*022e*/ 	.byte	0x06
	.zero		1


	//   ....[18]....
        /*0230*/ 	.word	0x00000bc0
        /*0234*/ 	.word	0x000000ff
        /*0238*/ 	.word	0x00000090
        /*023c*/ 	.short	0x0100
        /*023e*/ 	.byte	0x04
	.zero		1


	//   ....[19]....
        /*0240*/ 	.word	0x00000bd0
        /*0244*/ 	.word	0x000000ff
        /*0248*/ 	.word	0x000000a0
        /*024c*/ 	.short	0x0100
        /*024e*/ 	.byte	0x04
	.zero		1


	//   ....[20]....
        /*0250*/ 	.word	0x00000be0
        /*0254*/ 	.word	0x000000ff
        /*0258*/ 	.word	0x00000098
        /*025c*/ 	.short	0x0100
        /*025e*/ 	.byte	0x04
	.zero		1


	//   ....[21]....
        /*0260*/ 	.word	0x00000bf0
        /*0264*/ 	.word	0x000000ff
        /*0268*/ 	.word	0x000000a8
        /*026c*/ 	.short	0x0100
        /*026e*/ 	.byte	0x04
	.zero		1


	//   ....[22]....
        /*0270*/ 	.word	0x00000ce0
        /*0274*/ 	.word	0x000000ff
        /*0278*/ 	.word	0x000000b0
        /*027c*/ 	.short	0x0100
        /*027e*/ 	.byte	0x04
	.zero		1


	//   ....[23]....
        /*0280*/ 	.word	0x00000cf0
        /*0284*/ 	.word	0x000000ff
        /*0288*/ 	.word	0x000000c0
        /*028c*/ 	.short	0x0100
        /*028e*/ 	.byte	0x04
	.zero		1


	//   ....[24]....
        /*0290*/ 	.word	0x00000d00
        /*0294*/ 	.word	0x000000ff
        /*0298*/ 	.word	0x000000b8
        /*029c*/ 	.short	0x0100
        /*029e*/ 	.byte	0x04
	.zero		1


	//   ....[25]....
        /*02a0*/ 	.word	0x00000d10
        /*02a4*/ 	.word	0x000000ff
        /*02a8*/ 	.word	0x000000c8
        /*02ac*/ 	.short	0x0100
        /*02ae*/ 	.byte	0x04
	.zero		1


	//   ....[26]....
        /*02b0*/ 	.word	0x00001880
        /*02b4*/ 	.word	0x00000002
        /*02b8*/ 	.word	0x000000c0
        /*02bc*/ 	.short	0x010a
        /*02be*/ 	.byte	0xff
	.zero		1


	//   ....[27]....
        /*02c0*/ 	.word	0x000018b0
        /*02c4*/ 	.word	0x00000002
        /*02c8*/ 	.word	0x000000b0
        /*02cc*/ 	.short	0x0101
        /*02ce*/ 	.byte	0xff
	.zero		1


	//   ....[28]....
        /*02d0*/ 	.word	0x00001990
        /*02d4*/ 	.word	0x000000ff
        /*02d8*/ 	.word	0x00000010
        /*02dc*/ 	.short	0x010a
        /*02de*/ 	.byte	0x04
	.zero		1


	//   ....[29]....
        /*02e0*/ 	.word	0x00001a10
        /*02e4*/ 	.word	0x000000ff
        /*02e8*/ 	.word	0x00000010
        /*02ec*/ 	.short	0x010a
        /*02ee*/ 	.byte	0x31
	.zero		1


	//   ....[30]....
        /*02f0*/ 	.word	0x00001b50
        /*02f4*/ 	.word	0x000000ff
        /*02f8*/ 	.word	0x00000010
        /*02fc*/ 	.short	0x010a
        /*02fe*/ 	.byte	0x04
	.zero		1


	//   ....[31]....
        /*0300*/ 	.word	0x00001f00
        /*0304*/ 	.word	0x000000ff
        /*0308*/ 	.word	0x00000068
        /*030c*/ 	.short	0x0101
        /*030e*/ 	.byte	0x06
	.zero		1


	//   ....[32]....
        /*0310*/ 	.word	0x00001f20
        /*0314*/ 	.word	0x000000ff
        /*0318*/ 	.word	0x00000010
        /*031c*/ 	.short	0x010a
        /*031e*/ 	.byte	0x04
	.zero		1


	//   ....[33]....
        /*0320*/ 	.word	0x00001fa0
        /*0324*/ 	.word	0x000000ff
        /*0328*/ 	.word	0x00000010
        /*032c*/ 	.short	0x010a
        /*032e*/ 	.byte	0x31
	.zero		1


	//   ....[34]....
        /*0330*/ 	.word	0x000020e0
        /*0334*/ 	.word	0x000000ff
        /*0338*/ 	.word	0x00000010
        /*033c*/ 	.short	0x010a
        /*033e*/ 	.byte	0x04
	.zero		1


	//   ....[35]....
        /*0340*/ 	.word	0x000024a0
        /*0344*/ 	.word	0x00000002
        /*0348*/ 	.word	0x00000070
        /*034c*/ 	.short	0x010a
        /*034e*/ 	.byte	0xff
	.zero		1


	//   ....[36]....
        /*0350*/ 	.word	0x00002560
        /*0354*/ 	.word	0x00000002
        /*0358*/ 	.word	0x00000000
        /*035c*/ 	.short	0x0101
        /*035e*/ 	.byte	0xff
	.zero		1


	//   ....[37]....
        /*0360*/ 	.word	0x00002ae0
        /*0364*/ 	.word	0x000000ff
        /*0368*/ 	.word	0x00000000
        /*036c*/ 	.short	0x010a
        /*036e*/ 	.byte	0x04
	.zero		1


	//   ....[38]....
        /*0370*/ 	.word	0x00002b80
        /*0374*/ 	.word	0x00000000
        /*0378*/ 	.word	0x00000000
        /*037c*/ 	.short	0x010a
        /*037e*/ 	.byte	0xff
	.zero		1


	//   ....[39]....
        /*0380*/ 	.word	0x00002ca0
        /*0384*/ 	.word	0x00000000
        /*0388*/ 	.word	0x000000b0
        /*038c*/ 	.short	0x010a
        /*038e*/ 	.byte	0xff
	.zero		1


	//   ....[40]....
        /*0390*/ 	.word	0x00002d10
        /*0394*/ 	.word	0x00000000
        /*0398*/ 	.word	0x00000000
        /*039c*/ 	.short	0x0101
        /*039e*/ 	.byte	0xff
	.zero		1


	//   ....[41]....
        /*03a0*/ 	.word	0x00002d30
        /*03a4*/ 	.word	0x000000ff
        /*03a8*/ 	.word	0x00000080
        /*03ac*/ 	.short	0x010a
        /*03ae*/ 	.byte	0x04
	.zero		1


	//   ....[42]....
        /*03b0*/ 	.word	0x00002e50
        /*03b4*/ 	.word	0x00000000
        /*03b8*/ 	.word	0x00000070
        /*03bc*/ 	.short	0x010a
        /*03be*/ 	.byte	0xff
	.zero		1


	//   ....[43]....
        /*03c0*/ 	.word	0x00002f50
        /*03c4*/ 	.word	0x00000000
        /*03c8*/ 	.word	0x00000000
        /*03cc*/ 	.short	0x0101
        /*03ce*/ 	.byte	0xff
	.zero		1


	//   ....[44]....
        /*03d0*/ 	.word	0x00002fe0
        /*03d4*/ 	.word	0x000000ff
        /*03d8*/ 	.word	0x00000080
        /*03dc*/ 	.short	0x0106
        /*03de*/ 	.byte	0x04
	.zero		1


	//   ....[45]....
        /*03e0*/ 	.word	0x00003000
        /*03e4*/ 	.word	0x000000ff
        /*03e8*/ 	.word	0x00000080
        /*03ec*/ 	.short	0x010a
        /*03ee*/ 	.byte	0x04
	.zero		1


	//   ....[46]....
        /*03f0*/ 	.word	0x00003090
        /*03f4*/ 	.word	0x000000ff
        /*03f8*/ 	.word	0x00000080
        /*03fc*/ 	.short	0x0106
        /*03fe*/ 	.byte	0x07
	.zero		1


	//   ....[47]....
        /*0400*/ 	.word	0x000030d0
        /*0404*/ 	.word	0x00000000
        /*0408*/ 	.word	0x00000080
        /*040c*/ 	.short	0x010a
        /*040e*/ 	.byte	0xff
	.zero		1


	//   ....[48]....
        /*0410*/ 	.word	0x00003bf0
        /*0414*/ 	.word	0x00000000
        /*0418*/ 	.word	0x00000070
        /*041c*/ 	.short	0x010a
        /*041e*/ 	.byte	0xff
	.zero		1


	//   ....[49]....
        /*0420*/ 	.word	0x00003d20
        /*0424*/ 	.word	0x00000003
        /*0428*/ 	.word	0x00000000
        /*042c*/ 	.short	0x0101
        /*042e*/ 	.byte	0xff
	.zero		1


	//   ....[50]....
        /*0430*/ 	.word	0x00003d30
        /*0434*/ 	.word	0x000000ff
        /*0438*/ 	.word	0x00000000
        /*043c*/ 	.short	0x010a
        /*043e*/ 	.byte	0x04
	.zero		1


	//   ....[51]....
        /*0440*/ 	.word	0x00003d50
        /*0444*/ 	.word	0x000000ff
        /*0448*/ 	.word	0x000000a0
        /*044c*/ 	.short	0x010a
        /*044e*/ 	.byte	0x06
	.zero		1


	//   ....[52]....
        /*0450*/ 	.word	0x00003e20
        /*0454*/ 	.word	0x000000ff
        /*0458*/ 	.word	0x00000000
        /*045c*/ 	.short	0x010a
        /*045e*/ 	.byte	0x07
	.zero		1


	//   ....[53]....
        /*0460*/ 	.word	0x00003fa0
        /*0464*/ 	.word	0x000000ff
        /*0468*/ 	.word	0x00000000
        /*046c*/ 	.short	0x010a
        /*046e*/ 	.byte	0x04
	.zero		1


	//   ....[54]....
        /*0470*/ 	.word	0x000044f0
        /*0474*/ 	.word	0x000000ff
        /*0478*/ 	.word	0x00000000
        /*047c*/ 	.short	0x010a
        /*047e*/ 	.byte	0x04
	.zero		1


	//   ....[55]....
        /*0480*/ 	.word	0x00004590
        /*0484*/ 	.word	0x000000ff
        /*0488*/ 	.word	0x00000000
        /*048c*/ 	.short	0x010a
        /*048e*/ 	.byte	0x04
	.zero		1


	//   ....[56]....
        /*0490*/ 	.word	0x000049c0
        /*0494*/ 	.word	0x00000000
        /*0498*/ 	.word	0x00000070
        /*049c*/ 	.short	0x010a
        /*049e*/ 	.byte	0xff
	.zero		1


	//   ....[57]....
        /*04a0*/ 	.word	0x00004af0
        /*04a4*/ 	.word	0x00000000
        /*04a8*/ 	.word	0x00000000
        /*04ac*/ 	.short	0x0101
        /*04ae*/ 	.byte	0xff
	.zero		1


	//   ....[58]....
        /*04b0*/ 	.word	0x00004e10
        /*04b4*/ 	.word	0x000000ff
        /*04b8*/ 	.word	0x00000068
        /*04bc*/ 	.short	0x010a
        /*04be*/ 	.byte	0x04
	.zero		1


	//   ....[59]....
        /*04c0*/ 	.word	0x00004f80
        /*04c4*/ 	.word	0x000000ff
        /*04c8*/ 	.word	0x00000040
        /*04cc*/ 	.short	0x010a
        /*04ce*/ 	.byte	0x04
	.zero		1


	//   ....[60]....
        /*04d0*/ 	.word	0x00005100
        /*04d4*/ 	.word	0x000000ff
        /*04d8*/ 	.word	0x00000020
        /*04dc*/ 	.short	0x010b
        /*04de*/ 	.byte	0x04
	.zero		1


	//   ....[61]....
        /*04e0*/ 	.word	0x00005110
        /*04e4*/ 	.word	0x000000ff
        /*04e8*/ 	.word	0x00000000
        /*04ec*/ 	.short	0x0101
        /*04ee*/ 	.byte	0x05
	.zero		1


	//   ....[62]....
        /*04f0*/ 	.word	0x00005120
        /*04f4*/ 	.word	0x000000ff
        /*04f8*/ 	.word	0x00000048
        /*04fc*/ 	.short	0x010a
        /*04fe*/ 	.byte	0x04
	.zero		1


	//   ....[63]....
        /*0500*/ 	.word	0x00005270
        /*0504*/ 	.word	0x000000ff
        /*0508*/ 	.word	0x00000028
        /*050c*/ 	.short	0x010b
        /*050e*/ 	.byte	0x04
	.zero		1


	//   ....[64]....
        /*0510*/ 	.word	0x00005280
        /*0514*/ 	.word	0x000000ff
        /*0518*/ 	.word	0x00000000
        /*051c*/ 	.short	0x0101
        /*051e*/ 	.byte	0x05
	.zero		1


	//   ....[65]....
        /*0520*/ 	.word	0x00005290
        /*0524*/ 	.word	0x000000ff
        /*0528*/ 	.word	0x00000050
        /*052c*/ 	.short	0x010a
        /*052e*/ 	.byte	0x04
	.zero		1


	//   ....[66]....
        /*0530*/ 	.word	0x00005410
        /*0534*/ 	.word	0x000000ff
        /*0538*/ 	.word	0x00000030
        /*053c*/ 	.short	0x010b
        /*053e*/ 	.byte	0x04
	.zero		1


	//   ....[67]....
        /*0540*/ 	.word	0x00005450
        /*0544*/ 	.word	0x000000ff
        /*0548*/ 	.word	0x00000000
        /*054c*/ 	.short	0x0101
        /*054e*/ 	.byte	0x05
	.zero		1


	//   ....[68]....
        /*0550*/ 	.word	0x00005490
        /*0554*/ 	.word	0x000000ff
        /*0558*/ 	.word	0x00000058
        /*055c*/ 	.short	0x010a
        /*055e*/ 	.byte	0x04
	.zero		1


	//   ....[69]....
        /*0560*/ 	.word	0x000056d0
        /*0564*/ 	.word	0x000000ff
        /*0568*/ 	.word	0x00000038
        /*056c*/ 	.short	0x010b
        /*056e*/ 	.byte	0x04
	.zero		1


	//   ....[70]....
        /*0570*/ 	.word	0x000056f0
        /*0574*/ 	.word	0x000000ff
        /*0578*/ 	.word	0x00000000
        /*057c*/ 	.short	0x0101
        /*057e*/ 	.byte	0x0d
	.zero		1


	//   ....[71]....
        /*0580*/ 	.word	0x00005740
        /*0584*/ 	.word	0x000000ff
        /*0588*/ 	.word	0x00000040
        /*058c*/ 	.short	0x010a
        /*058e*/ 	.byte	0x04
	.zero		1


	//   ....[72]....
        /*0590*/ 	.word	0x00005760
        /*0594*/ 	.word	0x000000ff
        /*0598*/ 	.word	0x00000048
        /*059c*/ 	.short	0x010a
        /*059e*/ 	.byte	0x04
	.zero		1


	//   ....[73]....
        /*05a0*/ 	.word	0x00005780
        /*05a4*/ 	.word	0x000000ff
        /*05a8*/ 	.word	0x00000050
        /*05ac*/ 	.short	0x010a
        /*05ae*/ 	.byte	0x04
	.zero		1


	//   ....[74]....
        /*05b0*/ 	.word	0x000057c0
        /*05b4*/ 	.word	0x00000000
        /*05b8*/ 	.word	0x00000058
        /*05bc*/ 	.short	0x010a
        /*05be*/ 	.byte	0xff
	.zero		1


	//   ....[75]....
        /*05c0*/ 	.word	0x00005af0
        /*05c4*/ 	.word	0x00000000
        /*05c8*/ 	.word	0x00000070
        /*05cc*/ 	.short	0x010a
        /*05ce*/ 	.byte	0xff
	.zero		1


	//   ....[76]....
        /*05d0*/ 	.word	0x00005c00
        /*05d4*/ 	.word	0x00000000
        /*05d8*/ 	.word	0x00000000
        /*05dc*/ 	.short	0x0101
        /*05de*/ 	.byte	0xff
	.zero		1


	//   ....[77]....
        /*05e0*/ 	.word	0x00006630
        /*05e4*/ 	.word	0x000000ff
        /*05e8*/ 	.word	0x00000020
        /*05ec*/ 	.short	0x010a
        /*05ee*/ 	.byte	0x24
	.zero		1


	//   ....[78]....
        /*05f0*/ 	.word	0x00006670
        /*05f4*/ 	.word	0x00000040
        /*05f8*/ 	.word	0x00000090
        /*05fc*/ 	.short	0x010a
        /*05fe*/ 	.byte	0xff
	.zero		1


	//   ....[79]....
        /*0600*/ 	.word	0x00006760
        /*0604*/ 	.word	0x000000ff
        /*0608*/ 	.word	0x00000020
        /*060c*/ 	.short	0x010a
        /*060e*/ 	.byte	0x24
	.zero		1


	//   ....[80]....
        /*0610*/ 	.word	0x00006850
        /*0614*/ 	.word	0x00000040
        /*0618*/ 	.word	0x00000090
        /*061c*/ 	.short	0x010a
        /*061e*/ 	.byte	0xff
	.zero		1


	//   ....[81]....
        /*0620*/ 	.word	0x00007320
        /*0624*/ 	.word	0x00000000
        /*0628*/ 	.word	0x00000000
        /*062c*/ 	.short	0x0101
        /*062e*/ 	.byte	0xff
	.zero		1


	//   ....[82]....
        /*0630*/ 	.word	0x00007330
        /*0634*/ 	.word	0x00000002
        /*0638*/ 	.word	0x00000020
        /*063c*/ 	.short	0x010a
        /*063e*/ 	.byte	0xff
	.zero		1


	//   ....[83]....
        /*0640*/ 	.word	0x00007410
        /*0644*/ 	.word	0x00000002
        /*0648*/ 	.word	0x00000020
        /*064c*/ 	.short	0x010a
        /*064e*/ 	.byte	0xff
	.zero		1


	//   ....[84]....
        /*0650*/ 	.word	0x00007f70
        /*0654*/ 	.word	0x00000048
        /*0658*/ 	.word	0x00000000
        /*065c*/ 	.short	0x0101
        /*065e*/ 	.byte	0xff
	.zero		1


	//   ....[85]....
        /*0660*/ 	.word	0x00007f90
        /*0664*/ 	.word	0x00000000
        /*0668*/ 	.word	0x00000020
        /*066c*/ 	.short	0x010a
        /*066e*/ 	.byte	0xff
	.zero		1


	//   ....[86]....
        /*0670*/ 	.word	0x00008060
        /*0674*/ 	.word	0x00000000
        /*0678*/ 	.word	0x00000020
        /*067c*/ 	.short	0x010a
        /*067e*/ 	.byte	0xff
	.zero		1


	//   ....[87]....
        /*0680*/ 	.word	0x00008bc0
        /*0684*/ 	.word	0x00000048
        /*0688*/ 	.word	0x00000000
        /*068c*/ 	.short	0x0101
        /*068e*/ 	.byte	0xff
	.zero		1


	//   ....[88]....
        /*0690*/ 	.word	0x00008be0
        /*0694*/ 	.word	0x00000000
        /*0698*/ 	.word	0x00000020
        /*069c*/ 	.short	0x010a
        /*069e*/ 	.byte	0xff
	.zero		1


	//   ....[89]....
        /*06a0*/ 	.word	0x00008cb0
        /*06a4*/ 	.word	0x00000000
        /*06a8*/ 	.word	0x00000020
        /*06ac*/ 	.short	0x010a
        /*06ae*/ 	.byte	0xff
	.zero		1


	//   ....[90]....
        /*06b0*/ 	.word	0x00009010
        /*06b4*/ 	.word	0x000000ff
        /*06b8*/ 	.word	0x00000000
        /*06bc*/ 	.short	0x0101
        /*06be*/ 	.byte	0x04
	.zero		1


	//   ....[91]....
        /*06c0*/ 	.word	0x00009870
        /*06c4*/ 	.word	0x00000000
        /*06c8*/ 	.word	0x00000000
        /*06cc*/ 	.short	0x0101
        /*06ce*/ 	.byte	0xff
	.zero		1


	//   ....[92]....
        /*06d0*/ 	.word	0x00009b00
        /*06d4*/ 	.word	0x000000ff
        /*06d8*/ 	.word	0x00000000
        /*06dc*/ 	.short	0x0101
        /*06de*/ 	.byte	0x04
	.zero		1


	//   ....[93]....
        /*06e0*/ 	.word	0x00009b20
        /*06e4*/ 	.word	0x00000002
        /*06e8*/ 	.word	0x000000c0
        /*06ec*/ 	.short	0x010a
        /*06ee*/ 	.byte	0xff
	.zero		1


	//   ....[94]....
        /*06f0*/ 	.word	0x00009b80
        /*06f4*/ 	.word	0x00000002
        /*06f8*/ 	.word	0x00000010
        /*06fc*/ 	.short	0x010a
        /*06fe*/ 	.byte	0xff
	.zero		1


	//   ....[95]....
        /*0700*/ 	.word	0x00009be0
        /*0704*/ 	.word	0x00000002
        /*0708*/ 	.word	0x00000010
        /*070c*/ 	.short	0x010a
        /*070e*/ 	.byte	0xff
	.zero		1


	//   ....[96]....
        /*0710*/ 	.word	0x00009c30
        /*0714*/ 	.word	0x00000002
        /*0718*/ 	.word	0x00000070
        /*071c*/ 	.short	0x010a
        /*071e*/ 	.byte	0xff
	.zero		1


	//   ....[97]....
        /*0720*/ 	.word	0x00009c90
        /*0724*/ 	.word	0x00000000
        /*0728*/ 	.word	0x00000000
        /*072c*/ 	.short	0x010a
        /*072e*/ 	.byte	0xff
	.zero		1


	//   ....[98]....
        /*0730*/ 	.word	0x00009ce0
        /*0734*/ 	.word	0x00000000
        /*0738*/ 	.word	0x000000b0
        /*073c*/ 	.short	0x010a
        /*073e*/ 	.byte	0xff
	.zero		1


	//   ....[99]....
        /*0740*/ 	.word	0x00009d40
        /*0744*/ 	.word	0x00000000
        /*0748*/ 	.word	0x00000080
        /*074c*/ 	.short	0x010a
        /*074e*/ 	.byte	0xff
	.zero		1


	//   ....[100]....
        /*0750*/ 	.word	0x00009d90
        /*0754*/ 	.word	0x00000000
        /*0758*/ 	.word	0x00000070
        /*075c*/ 	.short	0x010a
        /*075e*/ 	.byte	0xff
	.zero		1


	//   ....[101]....
        /*0760*/ 	.word	0x00009df0
        /*0764*/ 	.word	0x00000000
        /*0768*/ 	.word	0x00000080
        /*076c*/ 	.short	0x010a
        /*076e*/ 	.byte	0xff
	.zero		1


	//   ....[102]....
        /*0770*/ 	.word	0x00009e40
        /*0774*/ 	.word	0x00000000
        /*0778*/ 	.word	0x00000070
        /*077c*/ 	.short	0x010a
        /*077e*/ 	.byte	0xff
	.zero		1


	//   ....[103]....
        /*0780*/ 	.word	0x00009eb0
        /*0784*/ 	.word	0x00000002
        /*0788*/ 	.word	0x000000a0
        /*078c*/ 	.short	0x010a
        /*078e*/ 	.byte	0xff
	.zero		1


	//   ....[104]....
        /*0790*/ 	.word	0x00009f10
        /*0794*/ 	.word	0x00000000
        /*0798*/ 	.word	0x00000000
        /*079c*/ 	.short	0x010a
        /*079e*/ 	.byte	0xff
	.zero		1


	//   ....[105]....
        /*07a0*/ 	.word	0x00009f70
        /*07a4*/ 	.word	0x00000000
        /*07a8*/ 	.word	0x00000000
        /*07ac*/ 	.short	0x010a
        /*07ae*/ 	.byte	0xff
	.zero		1


	//   ....[106]....
        /*07b0*/ 	.word	0x00009fd0
        /*07b4*/ 	.word	0x00000000
        /*07b8*/ 	.word	0x00000000
        /*07bc*/ 	.short	0x010a
        /*07be*/ 	.byte	0xff
	.zero		1


	//   ....[107]....
        /*07c0*/ 	.word	0x0000a020
        /*07c4*/ 	.word	0x00000000
        /*07c8*/ 	.word	0x00000070
        /*07cc*/ 	.short	0x010a
        /*07ce*/ 	.byte	0xff
	.zero		1


	//   ....[108]....
        /*07d0*/ 	.word	0x0000a080
        /*07d4*/ 	.word	0x00000000
        /*07d8*/ 	.word	0x00000068
        /*07dc*/ 	.short	0x010a
        /*07de*/ 	.byte	0xff
	.zero		1


	//   ....[109]....
        /*07e0*/ 	.word	0x0000a0e0
        /*07e4*/ 	.word	0x00000000
        /*07e8*/ 	.word	0x00000040
        /*07ec*/ 	.short	0x010a
        /*07ee*/ 	.byte	0xff
	.zero		1


	//   ....[110]....
        /*07f0*/ 	.word	0x0000a140
        /*07f4*/ 	.word	0x00000000
        /*07f8*/ 	.word	0x00000048
        /*07fc*/ 	.short	0x010a
        /*07fe*/ 	.byte	0xff
	.zero		1


	//   ....[111]....
        /*0800*/ 	.word	0x0000a1a0
        /*0804*/ 	.word	0x00000000
        /*0808*/ 	.word	0x00000050
        /*080c*/ 	.short	0x010a
        /*080e*/ 	.byte	0xff
	.zero		1


	//   ....[112]....
        /*0810*/ 	.word	0x0000a200
        /*0814*/ 	.word	0x00000000
        /*0818*/ 	.word	0x00000058
        /*081c*/ 	.short	0x010a
        /*081e*/ 	.byte	0xff
	.zero		1


	//   ....[113]....
        /*0820*/ 	.word	0x0000a260
        /*0824*/ 	.word	0x00000000
        /*0828*/ 	.word	0x00000040
        /*082c*/ 	.short	0x010a
        /*082e*/ 	.byte	0xff
	.zero		1


	//   ....[114]....
        /*0830*/ 	.word	0x0000a2c0
        /*0834*/ 	.word	0x00000000
        /*0838*/ 	.word	0x00000048
        /*083c*/ 	.short	0x010a
        /*083e*/ 	.byte	0xff
	.zero		1


	//   ....[115]....
        /*0840*/ 	.word	0x0000a320
        /*0844*/ 	.word	0x00000000
        /*0848*/ 	.word	0x00000050
        /*084c*/ 	.short	0x010a
        /*084e*/ 	.byte	0xff
	.zero		1


	//   ....[116]....
        /*0850*/ 	.word	0x0000a370
        /*0854*/ 	.word	0x00000000
        /*0858*/ 	.word	0x00000070
        /*085c*/ 	.short	0x010a
        /*085e*/ 	.byte	0xff
	.zero		1


	//   ....[117]....
        /*0860*/ 	.word	0x0000a3d0
        /*0864*/ 	.word	0x00000002
        /*0868*/ 	.word	0x00000020
        /*086c*/ 	.short	0x010a
        /*086e*/ 	.byte	0xff
	.zero		1


	//   ....[118]....
        /*0870*/ 	.word	0x0000a420
        /*0874*/ 	.word	0x00000040
        /*0878*/ 	.word	0x00000090
        /*087c*/ 	.short	0x010a
        /*087e*/ 	.byte	0xff
	.zero		1


	//   ....[119]....
        /*0880*/ 	.word	0x0000a470
        /*0884*/ 	.word	0x00000002
        /*0888*/ 	.word	0x00000020
        /*088c*/ 	.short	0x010a
        /*088e*/ 	.byte	0xff
	.zero		1


	//   ....[120]....
        /*0890*/ 	.word	0x0000a4c0
        /*0894*/ 	.word	0x00000000
        /*0898*/ 	.word	0x00000020
        /*089c*/ 	.short	0x010a
        /*089e*/ 	.byte	0xff
	.zero		1


	//   ....[121]....
        /*08a0*/ 	.word	0x0000a510
        /*08a4*/ 	.word	0x00000000
        /*08a8*/ 	.word	0x00000020
        /*08ac*/ 	.short	0x010a
        /*08ae*/ 	.byte	0xff
	.zero		1


	//----- nvinfo : EIATTR_NUM_MBARRIERS
	.align		4
.L_47:
        /*08b0*/ 	.byte	0x03, 0x38
        /*08b2*/ 	.short	0x001a


	//----- nvinfo : EIATTR_EXIT_INSTR_OFFSETS
	.align		4
        /*08b4*/ 	.byte	0x04, 0x1c
        /*08b6*/ 	.short	(.L_49 - .L_48)


	//   ....[0]....
.L_48:
        /*08b8*/ 	.word	0x00002bb0


	//   ....[1]....
        /*08bc*/ 	.word	0x000030a0


	//   ....[2]....
        /*08c0*/ 	.word	0x00003100


	//   ....[3]....
        /*08c4*/ 	.word	0x000047f0


	//   ....[4]....
        /*08c8*/ 	.word	0x000057f0


	//   ....[5]....
        /*08cc*/ 	.word	0x00005830


	//   ....[6]....
        /*08d0*/ 	.word	0x000099f0


	//   ....[7]....
        /*08d4*/ 	.word	0x00009a70


	//   ....[8]....
        /*08d8*/ 	.word	0x00009aa0


	//   ....[9]....
        /*08dc*/ 	.word	0x00009b10


	//----- nvinfo : EIATTR_MAX_THREADS
	.align		4
.L_49:
        /*08e0*/ 	.byte	0x04, 0x05
        /*08e2*/ 	.short	(.L_51 - .L_50)
.L_50:
        /*08e4*/ 	.word	0x00000100
        /*08e8*/ 	.word	0x00000001
        /*08ec*/ 	.word	0x00000001


	//----- nvinfo : EIATTR_CRS_STACK_SIZE
	.align		4
.L_51:
        /*08f0*/ 	.byte	0x04, 0x1e
        /*08f2*/ 	.short	(.L_53 - .L_52)
.L_52:
        /*08f4*/ 	.word	0x00000000


	//----- nvinfo : EIATTR_CBANK_PARAM_SIZE
	.align		4
.L_53:
        /*08f8*/ 	.byte	0x03, 0x19
        /*08fa*/ 	.short	0x0c00


	//----- nvinfo : EIATTR_PARAM_CBANK
	.align		4
        /*08fc*/ 	.byte	0x04, 0x0a
        /*08fe*/ 	.short	(.L_55 - .L_54)
	.align		4
.L_54:
        /*0900*/ 	.word	index@(.nv.constant0._ZN7cutlass13device_kernelINS_4gemm6kernel13GemmUniversalIN4cute5tupleIJiiiiEEENS1_10collective13CollectiveMmaINS1_46MainloopSm100TmaUmmaWarpSpecializedBlockScaledILi2ELi2ELi2ENS5_IJNS4_1CILi1EEENSA_ILi4EEESB_EEEEENS5_IJNSA_ILi128EEESF_NSA_ILi256EEEEEENS5_IJNS_12float_e5m2_tENS_13float_ue8m0_tEEEENS5_IJNS5_IJlSB_lEEENS4_6LayoutINS5_IJNS5_IJNS5_IJNSA_ILi32EEESC_EEEiEEESP_NS5_IJSB_iEEEEEENS5_IJNS5_IJNS5_IJNSA_ILi16EEESC_EEEiEEENS5_IJNS5_IJNSA_ILi0EEESB_EEENSA_ILi512EEEEEENS5_IJSV_iEEEEEEEEEEESK_S12_NS4_8TiledMMAINS4_8MMA_AtomIJNS4_21SM100_MMA_MXF8F6F4_SSISI_SI_fSJ_Li128ELi128ELNS4_4UMMA5MajorE0ELS17_0ELNS16_7ScaleInE0ELS18_0EEEEEENSM_INS5_IJSB_SB_SB_EEENS5_IJSV_SV_SV_EEEEENS5_IJNS4_10UnderscoreES1E_S1E_EEEEENS5_IJNS4_23SM90_TMA_LOAD_MULTICASTES1H_EEENS5_IJNS4_14ComposedLayoutINS4_7SwizzleILi3ELi4ELi3EEENS4_18smem_ptr_flag_bitsILi8EEENSM_INS5_IJNSA_ILi8EEESF_EEENS5_IJSF_SB_EEEEEEENSM_INS5_IJNS5_IJNS5_IJSO_SB_EEENS5_IJSN_SB_EEEEEESB_NS5_IJSC_NSA_ILi2EEEEEEEEENS5_IJNS5_IJNS5_IJST_SX_EEESW_EEESV_NS5_IJSB_SX_EEEEEEEEEEEvNS4_8identityENS5_IJNS4_13SM90_TMA_LOADES26_EEES24_vS25_EENS_8epilogue10collective18CollectiveEpilogueINS29_23Sm100TmaWarpSpecializedILi4ELi2ELi32ELb1ELb0EEEJSH_NS5_IJNSM_ISF_SB_EENSM_ISN_SB_EEEEENS_10bfloat16_tESL_S2H_SL_NS29_6fusion15FusionCallbacksIS2D_NS2I_17LinearCombinationIS2H_fS2H_fLNS_15FloatRoundStyleE2EEESH_S2G_JEEENS4_5SM1004TMEM4LOAD26SM100_TMEM_LOAD_32dp32b32xES26_NS1J_INS1K_ILi2ELi4ELi3EEENS1M_ILi16EEENSM_INS5_IJS1O_SN_EEES1U_EEEENS4_39AutoVectorizingCopyWithAssumedAlignmentILi128EEENS4_14SM90_TMA_STOREES2W_S2Y_S2Y_EEEvvEEEEvNT_6ParamsE)
        /*0904*/ 	.short	0x0380
        /*0906*/ 	.short	0x0c00


	//----- nvinfo : EIATTR_SW_WAR
	.align		4
.L_55:
        /*0908*/ 	.byte	0x04, 0x36
        /*090a*/ 	.short	(.L_57 - .L_56)
.L_56:
        /*090c*/ 	.word	0x00000008
.L_57:


//--------------------- .nv.callgraph             --------------------------
	.section	.nv.callgraph,"",@"SHT_CUDA_CALLGRAPH"
	.align	4
	.sectionentsize	8
	.align		4
        /*0000*/ 	.word	0x00000000
	.align		4
        /*0004*/ 	.word	0xffffffff
	.align		4
        /*0008*/ 	.word	index@(_ZN7cutlass13device_kernelINS_4gemm6kernel13GemmUniversalIN4cute5tupleIJiiiiEEENS1_10collective13CollectiveMmaINS1_46MainloopSm100TmaUmmaWarpSpecializedBlockScaledILi2ELi2ELi2ENS5_IJNS4_1CILi1EEENSA_ILi4EEESB_EEEEENS5_IJNSA_ILi128EEESF_NSA_ILi256EEEEEENS5_IJNS_12float_e5m2_tENS_13float_ue8m0_tEEEENS5_IJNS5_IJlSB_lEEENS4_6LayoutINS5_IJNS5_IJNS5_IJNSA_ILi32EEESC_EEEiEEESP_NS5_IJSB_iEEEEEENS5_IJNS5_IJNS5_IJNSA_ILi16EEESC_EEEiEEENS5_IJNS5_IJNSA_ILi0EEESB_EEENSA_ILi512EEEEEENS5_IJSV_iEEEEEEEEEEESK_S12_NS4_8TiledMMAINS4_8MMA_AtomIJNS4_21SM100_MMA_MXF8F6F4_SSISI_SI_fSJ_Li128ELi128ELNS4_4UMMA5MajorE0ELS17_0ELNS16_7ScaleInE0ELS18_0EEEEEENSM_INS5_IJSB_SB_SB_EEENS5_IJSV_SV_SV_EEEEENS5_IJNS4_10UnderscoreES1E_S1E_EEEEENS5_IJNS4_23SM90_TMA_LOAD_MULTICASTES1H_EEENS5_IJNS4_14ComposedLayoutINS4_7SwizzleILi3ELi4ELi3EEENS4_18smem_ptr_flag_bitsILi8EEENSM_INS5_IJNSA_ILi8EEESF_EEENS5_IJSF_SB_EEEEEEENSM_INS5_IJNS5_IJNS5_IJSO_SB_EEENS5_IJSN_SB_EEEEEESB_NS5_IJSC_NSA_ILi2EEEEEEEEENS5_IJNS5_IJNS5_IJST_SX_EEESW_EEESV_NS5_IJSB_SX_EEEEEEEEEEEvNS4_8identityENS5_IJNS4_13SM90_TMA_LOADES26_EEES24_vS25_EENS_8epilogue10collective18CollectiveEpilogueINS29_23Sm100TmaWarpSpecializedILi4ELi2ELi32ELb1ELb0EEEJSH_NS5_IJNSM_ISF_SB_EENSM_ISN_SB_EEEEENS_10bfloat16_tESL_S2H_SL_NS29_6fusion15FusionCallbacksIS2D_NS2I_17LinearCombinationIS2H_fS2H_fLNS_15FloatRoundStyleE2EEESH_S2G_JEEENS4_5SM1004TMEM4LOAD26SM100_TMEM_LOAD_32dp32b32xES26_NS1J_INS1K_ILi2ELi4ELi3EEENS1M_ILi16EEENSM_INS5_IJS1O_SN_EEES1U_EEEENS4_39AutoVectorizingCopyWithAssumedAlignmentILi128EEENS4_14SM90_TMA_STOREES2W_S2Y_S2Y_EEEvvEEEEvNT_6ParamsE)
	.align		4
        /*000c*/ 	.word	index@(__assertfail)
	.align		4
        /*0010*/ 	.word	0x00000000
	.align		4
        /*0014*/ 	.word	0xfffffffe
	.align		4
        /*0018*/ 	.word	0x00000000
	.align		4
        /*001c*/ 	.word	0xfffffffd
	.align		4
        /*0020*/ 	.word	0x00000000
	.align		4
        /*0024*/ 	.word	0xfffffffc


//--------------------- .nv.constant4             --------------------------
	.section	.nv.constant4,"a",@progbits
	.align	8
	.align		8
.nv.constant4:
        /*0000*/ 	.dword	__assertfail
	.align		8
        /*0008*/ 	.dword	__unnamed_1
	.align		8
        /*0010*/ 	.dword	__unnamed_2
	.align		8
        /*0018*/ 	.dword	_ZN40_INTERNAL_5fcd1f16_4_k_cu_031b8543_216604cuda3std3__45__cpo5beginE
	.align		8
        /*0020*/ 	.dword	_ZN40_INTERNAL_5fcd1f16_4_k_cu_031b8543_216604cuda3std3__45__cpo3endE
	.align		8
        /*0028*/ 	.dword	_ZN40_INTERNAL_5fcd1f16_4_k_cu_031b8543_216604cuda3std3__45__cpo6cbeginE
	.align		8
        /*0030*/ 	.dword	_ZN40_INTERNAL_5fcd1f16_4_k_cu_031b8543_216604cuda3std3__45__cpo4cendE
	.align		8
        /*0038*/ 	.dword	_ZN40_INTERNAL_5fcd1f16_4_k_cu_031b8543_216604cuda3std3__442_GLOBAL__N__5fcd1f16_4_k_cu_031b8543_216606ignoreE
	.align		8
        /*0040*/ 	.dword	_ZN40_INTERNAL_5fcd1f16_4_k_cu_031b8543_216604cuda3std3__419piecewise_constructE
	.align		8
        /*0048*/ 	.dword	_ZN40_INTERNAL_5fcd1f16_4_k_cu_031b8543_216604cuda3std3__48in_placeE
	.align		8
        /*0050*/ 	.dword	_ZN40_INTERNAL_5fcd1f16_4_k_cu_031b8543_216604cuda3std6ranges3__45__cpo4swapE
	.align		8
        /*0058*/ 	.dword	_ZN40_INTERNAL_5fcd1f16_4_k_cu_031b8543_216604cuda3std6ranges3__45__cpo9iter_moveE
	.align		8
        /*0060*/ 	.dword	_ZN40_INTERNAL_5fcd1f16_4_k_cu_031b8543_216604cute7productE
	.align		8
        /*0068*/ 	.dword	_ZN40_INTERNAL_5fcd1f16_4_k_cu_031b8543_216604cute1_E
	.align		8
        /*0070*/ 	.dword	$str$25
	.align		8
        /*0078*/ 	.dword	$str$26
	.align		8
        /*0080*/ 	.dword	$str$27
	.align		8
        /*0088*/ 	.dword	$str$28


//--------------------- .text._ZN7cutlass13device_kernelINS_4gemm6kernel13GemmUniversalIN4cute5tupleIJiiiiEEENS1_10collective13CollectiveMmaINS1_46MainloopSm100TmaUmmaWarpSpecializedBlockScaledILi2ELi2ELi2ENS5_IJNS4_1CILi1EEENSA_ILi4EEESB_EEEEENS5_IJNSA_ILi128EEESF_NSA_ILi256EEEEEENS5_IJNS_12float_e5m2_tENS_13float_ue8m0_tEEEENS5_IJNS5_IJlSB_lEEENS4_6LayoutINS5_IJNS5_IJNS5_IJNSA_ILi32EEESC_EEEiEEESP_NS5_IJSB_iEEEEEENS5_IJNS5_IJNS5_IJNSA_ILi16EEESC_EEEiEEENS5_IJNS5_IJNSA_ILi0EEESB_EEENSA_ILi512EEEEEENS5_IJSV_iEEEEEEEEEEESK_S12_NS4_8TiledMMAINS4_8MMA_AtomIJNS4_21SM100_MMA_MXF8F6F4_SSISI_SI_fSJ_Li128ELi128ELNS4_4UMMA5MajorE0ELS17_0ELNS16_7ScaleInE0ELS18_0EEEEEENSM_INS5_IJSB_SB_SB_EEENS5_IJSV_SV_SV_EEEEENS5_IJNS4_10UnderscoreES1E_S1E_EEEEENS5_IJNS4_23SM90_TMA_LOAD_MULTICASTES1H_EEENS5_IJNS4_14ComposedLayoutINS4_7SwizzleILi3ELi4ELi3EEENS4_18smem_ptr_flag_bitsILi8EEENSM_INS5_IJNSA_ILi8EEESF_EEENS5_IJSF_SB_EEEEEEENSM_INS5_IJNS5_IJNS5_IJSO_SB_EEENS5_IJSN_SB_EEEEEESB_NS5_IJSC_NSA_ILi2EEEEEEEEENS5_IJNS5_IJNS5_IJST_SX_EEESW_EEESV_NS5_IJSB_SX_EEEEEEEEEEEvNS4_8identityENS5_IJNS4_13SM90_TMA_LOADES26_EEES24_vS25_EENS_8epilogue10collective18CollectiveEpilogueINS29_23Sm100TmaWarpSpecializedILi4ELi2ELi32ELb1ELb0EEEJSH_NS5_IJNSM_ISF_SB_EENSM_ISN_SB_EEEEENS_10bfloat16_tESL_S2H_SL_NS29_6fusion15FusionCallbacksIS2D_NS2I_17LinearCombinationIS2H_fS2H_fLNS_15FloatRoundStyleE2EEESH_S2G_JEEENS4_5SM1004TMEM4LOAD26SM100_TMEM_LOAD_32dp32b32xES26_NS1J_INS1K_ILi2ELi4ELi3EEENS1M_ILi16EEENSM_INS5_IJS1O_SN_EEES1U_EEEENS4_39AutoVectorizingCopyWithAssumedAlignmentILi128EEENS4_14SM90_TMA_STOREES2W_S2Y_S2Y_EEEvvEEEEvNT_6ParamsE --------------------------
	.section	.text._ZN7cutlass13device_kernelINS_4gemm6kernel13GemmUniversalIN4cute5tupleIJiiiiEEENS1_10collective13CollectiveMmaINS1_46MainloopSm100TmaUmmaWarpSpecializedBlockScaledILi2ELi2ELi2ENS5_IJNS4_1CILi1EEENSA_ILi4EEESB_EEEEENS5_IJNSA_ILi128EEESF_NSA_ILi256EEEEEENS5_IJNS_12float_e5m2_tENS_13float_ue8m0_tEEEENS5_IJNS5_IJlSB_lEEENS4_6LayoutINS5_IJNS5_IJNS5_IJNSA_ILi32EEESC_EEEiEEESP_NS5_IJSB_iEEEEEENS5_IJNS5_IJNS5_IJNSA_ILi16EEESC_EEEiEEENS5_IJNS5_IJNSA_ILi0EEESB_EEENSA_ILi512EEEEEENS5_IJSV_iEEEEEEEEEEESK_S12_NS4_8TiledMMAINS4_8MMA_AtomIJNS4_21SM100_MMA_MXF8F6F4_SSISI_SI_fSJ_Li128ELi128ELNS4_4UMMA5MajorE0ELS17_0ELNS16_7ScaleInE0ELS18_0EEEEEENSM_INS5_IJSB_SB_SB_EEENS5_IJSV_SV_SV_EEEEENS5_IJNS4_10UnderscoreES1E_S1E_EEEEENS5_IJNS4_23SM90_TMA_LOAD_MULTICASTES1H_EEENS5_IJNS4_14ComposedLayoutINS4_7SwizzleILi3ELi4ELi3EEENS4_18smem_ptr_flag_bitsILi8EEENSM_INS5_IJNSA_ILi8EEESF_EEENS5_IJSF_SB_EEEEEEENSM_INS5_IJNS5_IJNS5_IJSO_SB_EEENS5_IJSN_SB_EEEEEESB_NS5_IJSC_NSA_ILi2EEEEEEEEENS5_IJNS5_IJNS5_IJST_SX_EEESW_EEESV_NS5_IJSB_SX_EEEEEEEEEEEvNS4_8identityENS5_IJNS4_13SM90_TMA_LOADES26_EEES24_vS25_EENS_8epilogue10collective18CollectiveEpilogueINS29_23Sm100TmaWarpSpecializedILi4ELi2ELi32ELb1ELb0EEEJSH_NS5_IJNSM_ISF_SB_EENSM_ISN_SB_EEEEENS_10bfloat16_tESL_S2H_SL_NS29_6fusion15FusionCallbacksIS2D_NS2I_17LinearCombinationIS2H_fS2H_fLNS_15FloatRoundStyleE2EEESH_S2G_JEEENS4_5SM1004TMEM4LOAD26SM100_TMEM_LOAD_32dp32b32xES26_NS1J_INS1K_ILi2ELi4ELi3EEENS1M_ILi16EEENSM_INS5_IJS1O_SN_EEES1U_EEEENS4_39AutoVectorizingCopyWithAssumedAlignmentILi128EEENS4_14SM90_TMA_STOREES2W_S2Y_S2Y_EEEvvEEEEvNT_6ParamsE,"ax",@progbits
	.align	128
.text._ZN7cutlass13device_kernelINS_4gemm6kernel13GemmUniversalIN4cute5tupleIJiiiiEEENS1_10collective13CollectiveMmaINS1_46MainloopSm100TmaUmmaWarpSpecializedBlockScaledILi2ELi2ELi2ENS5_IJNS4_1CILi1EEENSA_ILi4EEESB_EEEEENS5_IJNSA_ILi128EEESF_NSA_ILi256EEEEEENS5_IJNS_12float_e5m2_tENS_13float_ue8m0_tEEEENS5_IJNS5_IJlSB_lEEENS4_6LayoutINS5_IJNS5_IJNS5_IJNSA_ILi32EEESC_EEEiEEESP_NS5_IJSB_iEEEEEENS5_IJNS5_IJNS5_IJNSA_ILi16EEESC_EEEiEEENS5_IJNS5_IJNSA_ILi0EEESB_EEENSA_ILi512EEEEEENS5_IJSV_iEEEEEEEEEEESK_S12_NS4_8TiledMMAINS4_8MMA_AtomIJNS4_21SM100_MMA_MXF8F6F4_SSISI_SI_fSJ_Li128ELi128ELNS4_4UMMA5MajorE0ELS17_0ELNS16_7ScaleInE0ELS18_0EEEEEENSM_INS5_IJSB_SB_SB_EEENS5_IJSV_SV_SV_EEEEENS5_IJNS4_10UnderscoreES1E_S1E_EEEEENS5_IJNS4_23SM90_TMA_LOAD_MULTICASTES1H_EEENS5_IJNS4_14ComposedLayoutINS4_7SwizzleILi3ELi4ELi3EEENS4_18smem_ptr_flag_bitsILi8EEENSM_INS5_IJNSA_ILi8EEESF_EEENS5_IJSF_SB_EEEEEEENSM_INS5_IJNS5_IJNS5_IJSO_SB_EEENS5_IJSN_SB_EEEEEESB_NS5_IJSC_NSA_ILi2EEEEEEEEENS5_IJNS5_IJNS5_IJST_SX_EEESW_EEESV_NS5_IJSB_SX_EEEEEEEEEEEvNS4_8identityENS5_IJNS4_13SM90_TMA_LOADES26_EEES24_vS25_EENS_8epilogue10collective18CollectiveEpilogueINS29_23Sm100TmaWarpSpecializedILi4ELi2ELi32ELb1ELb0EEEJSH_NS5_IJNSM_ISF_SB_EENSM_ISN_SB_EEEEENS_10bfloat16_tESL_S2H_SL_NS29_6fusion15FusionCallbacksIS2D_NS2I_17LinearCombinationIS2H_fS2H_fLNS_15FloatRoundStyleE2EEESH_S2G_JEEENS4_5SM1004TMEM4LOAD26SM100_TMEM_LOAD_32dp32b32xES26_NS1J_INS1K_ILi2ELi4ELi3EEENS1M_ILi16EEENSM_INS5_IJS1O_SN_EEES1U_EEEENS4_39AutoVectorizingCopyWithAssumedAlignmentILi128EEENS4_14SM90_TMA_STOREES2W_S2Y_S2Y_EEEvvEEEEvNT_6ParamsE:
        .type           _ZN7cutlass13device_kernelINS_4gemm6kernel13GemmUniversalIN4cute5tupleIJiiiiEEENS1_10collective13CollectiveMmaINS1_46MainloopSm100TmaUmmaWarpSpecializedBlockScaledILi2ELi2ELi2ENS5_IJNS4_1CILi1EEENSA_ILi4EEESB_EEEEENS5_IJNSA_ILi128EEESF_NSA_ILi256EEEEEENS5_IJNS_12float_e5m2_tENS_13float_ue8m0_tEEEENS5_IJNS5_IJlSB_lEEENS4_6LayoutINS5_IJNS5_IJNS5_IJNSA_ILi32EEESC_EEEiEEESP_NS5_IJSB_iEEEEEENS5_IJNS5_IJNS5_IJNSA_ILi16EEESC_EEEiEEENS5_IJNS5_IJNSA_ILi0EEESB_EEENSA_ILi512EEEEEENS5_IJSV_iEEEEEEEEEEESK_S12_NS4_8TiledMMAINS4_8MMA_AtomIJNS4_21SM100_MMA_MXF8F6F4_SSISI_SI_fSJ_Li128ELi128ELNS4_4UMMA5MajorE0ELS17_0ELNS16_7ScaleInE0ELS18_0EEEEEENSM_INS5_IJSB_SB_SB_EEENS5_IJSV_SV_SV_EEEEENS5_IJNS4_10UnderscoreES1E_S1E_EEEEENS5_IJNS4_23SM90_TMA_LOAD_MULTICASTES1H_EEENS5_IJNS4_14ComposedLayoutINS4_7SwizzleILi3ELi4ELi3EEENS4_18smem_ptr_flag_bitsILi8EEENSM_INS5_IJNSA_ILi8EEESF_EEENS5_IJSF_SB_EEEEEEENSM_INS5_IJNS5_IJNS5_IJSO_SB_EEENS5_IJSN_SB_EEEEEESB_NS5_IJSC_NSA_ILi2EEEEEEEEENS5_IJNS5_IJNS5_IJST_SX_EEESW_EEESV_NS5_IJSB_SX_EEEEEEEEEEEvNS4_8identityENS5_IJNS4_13SM90_TMA_LOADES26_EEES24_vS25_EENS_8epilogue10collective18CollectiveEpilogueINS29_23Sm100TmaWarpSpecializedILi4ELi2ELi32ELb1ELb0EEEJSH_NS5_IJNSM_ISF_SB_EENSM_ISN_SB_EEEEENS_10bfloat16_tESL_S2H_SL_NS29_6fusion15FusionCallbacksIS2D_NS2I_17LinearCombinationIS2H_fS2H_fLNS_15FloatRoundStyleE2EEESH_S2G_JEEENS4_5SM1004TMEM4LOAD26SM100_TMEM_LOAD_32dp32b32xES26_NS1J_INS1K_ILi2ELi4ELi3EEENS1M_ILi16EEENSM_INS5_IJS1O_SN_EEES1U_EEEENS4_39AutoVectorizingCopyWithAssumedAlignmentILi128EEENS4_14SM90_TMA_STOREES2W_S2Y_S2Y_EEEvvEEEEvNT_6ParamsE,@function
        .size           _ZN7cutlass13device_kernelINS_4gemm6kernel13GemmUniversalIN4cute5tupleIJiiiiEEENS1_10collective13CollectiveMmaINS1_46MainloopSm100TmaUmmaWarpSpecializedBlockScaledILi2ELi2ELi2ENS5_IJNS4_1CILi1EEENSA_ILi4EEESB_EEEEENS5_IJNSA_ILi128EEESF_NSA_ILi256EEEEEENS5_IJNS_12float_e5m2_tENS_13float_ue8m0_tEEEENS5_IJNS5_IJlSB_lEEENS4_6LayoutINS5_IJNS5_IJNS5_IJNSA_ILi32EEESC_EEEiEEESP_NS5_IJSB_iEEEEEENS5_IJNS5_IJNS5_IJNSA_ILi16EEESC_EEEiEEENS5_IJNS5_IJNSA_ILi0EEESB_EEENSA_ILi512EEEEEENS5_IJSV_iEEEEEEEEEEESK_S12_NS4_8TiledMMAINS4_8MMA_AtomIJNS4_21SM100_MMA_MXF8F6F4_SSISI_SI_fSJ_Li128ELi128ELNS4_4UMMA5MajorE0ELS17_0ELNS16_7ScaleInE0ELS18_0EEEEEENSM_INS5_IJSB_SB_SB_EEENS5_IJSV_SV_SV_EEEEENS5_IJNS4_10UnderscoreES1E_S1E_EEEEENS5_IJNS4_23SM90_TMA_LOAD_MULTICASTES1H_EEENS5_IJNS4_14ComposedLayoutINS4_7SwizzleILi3ELi4ELi3EEENS4_18smem_ptr_flag_bitsILi8EEENSM_INS5_IJNSA_ILi8EEESF_EEENS5_IJSF_SB_EEEEEEENSM_INS5_IJNS5_IJNS5_IJSO_SB_EEENS5_IJSN_SB_EEEEEESB_NS5_IJSC_NSA_ILi2EEEEEEEEENS5_IJNS5_IJNS5_IJST_SX_EEESW_EEESV_NS5_IJSB_SX_EEEEEEEEEEEvNS4_8identityENS5_IJNS4_13SM90_TMA_LOADES26_EEES24_vS25_EENS_8epilogue10collective18CollectiveEpilogueINS29_23Sm100TmaWarpSpecializedILi4ELi2ELi32ELb1ELb0EEEJSH_NS5_IJNSM_ISF_SB_EENSM_ISN_SB_EEEEENS_10bfloat16_tESL_S2H_SL_NS29_6fusion15FusionCallbacksIS2D_NS2I_17LinearCombinationIS2H_fS2H_fLNS_15FloatRoundStyleE2EEESH_S2G_JEEENS4_5SM1004TMEM4LOAD26SM100_TMEM_LOAD_32dp32b32xES26_NS1J_INS1K_ILi2ELi4ELi3EEENS1M_ILi16EEENSM_INS5_IJS1O_SN_EEES1U_EEEENS4_39AutoVectorizingCopyWithAssumedAlignmentILi128EEENS4_14SM90_TMA_STOREES2W_S2Y_S2Y_EEEvvEEEEvNT_6ParamsE,(.L_x_175 - _ZN7cutlass13device_kernelINS_4gemm6kernel13GemmUniversalIN4cute5tupleIJiiiiEEENS1_10collective13CollectiveMmaINS1_46MainloopSm100TmaUmmaWarpSpecializedBlockScaledILi2ELi2ELi2ENS5_IJNS4_1CILi1EEENSA_ILi4EEESB_EEEEENS5_IJNSA_ILi128EEESF_NSA_ILi256EEEEEENS5_IJNS_12float_e5m2_tENS_13float_ue8m0_tEEEENS5_IJNS5_IJlSB_lEEENS4_6LayoutINS5_IJNS5_IJNS5_IJNSA_ILi32EEESC_EEEiEEESP_NS5_IJSB_iEEEEEENS5_IJNS5_IJNS5_IJNSA_ILi16EEESC_EEEiEEENS5_IJNS5_IJNSA_ILi0EEESB_EEENSA_ILi512EEEEEENS5_IJSV_iEEEEEEEEEEESK_S12_NS4_8TiledMMAINS4_8MMA_AtomIJNS4_21SM100_MMA_MXF8F6F4_SSISI_SI_fSJ_Li128ELi128ELNS4_4UMMA5MajorE0ELS17_0ELNS16_7ScaleInE0ELS18_0EEEEEENSM_INS5_IJSB_SB_SB_EEENS5_IJSV_SV_SV_EEEEENS5_IJNS4_10UnderscoreES1E_S1E_EEEEENS5_IJNS4_23SM90_TMA_LOAD_MULTICASTES1H_EEENS5_IJNS4_14ComposedLayoutINS4_7SwizzleILi3ELi4ELi3EEENS4_18smem_ptr_flag_bitsILi8EEENSM_INS5_IJNSA_ILi8EEESF_EEENS5_IJSF_SB_EEEEEEENSM_INS5_IJNS5_IJNS5_IJSO_SB_EEENS5_IJSN_SB_EEEEEESB_NS5_IJSC_NSA_ILi2EEEEEEEEENS5_IJNS5_IJNS5_IJST_SX_EEESW_EEESV_NS5_IJSB_SX_EEEEEEEEEEEvNS4_8identityENS5_IJNS4_13SM90_TMA_LOADES26_EEES24_vS25_EENS_8epilogue10collective18CollectiveEpilogueINS29_23Sm100TmaWarpSpecializedILi4ELi2ELi32ELb1ELb0EEEJSH_NS5_IJNSM_ISF_SB_EENSM_ISN_SB_EEEEENS_10bfloat16_tESL_S2H_SL_NS29_6fusion15FusionCallbacksIS2D_NS2I_17LinearCombinationIS2H_fS2H_fLNS_15FloatRoundStyleE2EEESH_S2G_JEEENS4_5SM1004TMEM4LOAD26SM100_TMEM_LOAD_32dp32b32xES26_NS1J_INS1K_ILi2ELi4ELi3EEENS1M_ILi16EEENSM_INS5_IJS1O_SN_EEES1U_EEEENS4_39AutoVectorizingCopyWithAssumedAlignmentILi128EEENS4_14SM90_TMA_STOREES2W_S2Y_S2Y_EEEvvEEEEvNT_6ParamsE)
        .other          _ZN7cutlass13device_kernelINS_4gemm6kernel13GemmUniversalIN4cute5tupleIJiiiiEEENS1_10collective13CollectiveMmaINS1_46MainloopSm100TmaUmmaWarpSpecializedBlockScaledILi2ELi2ELi2ENS5_IJNS4_1CILi1EEENSA_ILi4EEESB_EEEEENS5_IJNSA_ILi128EEESF_NSA_ILi256EEEEEENS5_IJNS_12float_e5m2_tENS_13float_ue8m0_tEEEENS5_IJNS5_IJlSB_lEEENS4_6LayoutINS5_IJNS5_IJNS5_IJNSA_ILi32EEESC_EEEiEEESP_NS5_IJSB_iEEEEEENS5_IJNS5_IJNS5_IJNSA_ILi16EEESC_EEEiEEENS5_IJNS5_IJNSA_ILi0EEESB_EEENSA_ILi512EEEEEENS5_IJSV_iEEEEEEEEEEESK_S12_NS4_8TiledMMAINS4_8MMA_AtomIJNS4_21SM100_MMA_MXF8F6F4_SSISI_SI_fSJ_Li128ELi128ELNS4_4UMMA5MajorE0ELS17_0ELNS16_7ScaleInE0ELS18_0EEEEEENSM_INS5_IJSB_SB_SB_EEENS5_IJSV_SV_SV_EEEEENS5_IJNS4_10UnderscoreES1E_S1E_EEEEENS5_IJNS4_23SM90_TMA_LOAD_MULTICASTES1H_EEENS5_IJNS4_14ComposedLayoutINS4_7SwizzleILi3ELi4ELi3EEENS4_18smem_ptr_flag_bitsILi8EEENSM_INS5_IJNSA_ILi8EEESF_EEENS5_IJSF_SB_EEEEEEENSM_INS5_IJNS5_IJNS5_IJSO_SB_EEENS5_IJSN_SB_EEEEEESB_NS5_IJSC_NSA_ILi2EEEEEEEEENS5_IJNS5_IJNS5_IJST_SX_EEESW_EEESV_NS5_IJSB_SX_EEEEEEEEEEEvNS4_8identityENS5_IJNS4_13SM90_TMA_LOADES26_EEES24_vS25_EENS_8epilogue10collective18CollectiveEpilogueINS29_23Sm100TmaWarpSpecializedILi4ELi2ELi32ELb1ELb0EEEJSH_NS5_IJNSM_ISF_SB_EENSM_ISN_SB_EEEEENS_10bfloat16_tESL_S2H_SL_NS29_6fusion15FusionCallbacksIS2D_NS2I_17LinearCombinationIS2H_fS2H_fLNS_15FloatRoundStyleE2EEESH_S2G_JEEENS4_5SM1004TMEM4LOAD26SM100_TMEM_LOAD_32dp32b32xES26_NS1J_INS1K_ILi2ELi4ELi3EEENS1M_ILi16EEENSM_INS5_IJS1O_SN_EEES1U_EEEENS4_39AutoVectorizingCopyWithAssumedAlignmentILi128EEENS4_14SM90_TMA_STOREES2W_S2Y_S2Y_EEEvvEEEEvNT_6ParamsE,@"STO_CUDA_ENTRY STV_DEFAULT"
_ZN7cutlass13device_kernelINS_4gemm6kernel13GemmUniversalIN4cute5tupleIJiiiiEEENS1_10collective13CollectiveMmaINS1_46MainloopSm100TmaUmmaWarpSpecializedBlockScaledILi2ELi2ELi2ENS5_IJNS4_1CILi1EEENSA_ILi4EEESB_EEEEENS5_IJNSA_ILi128EEESF_NSA_ILi256EEEEEENS5_IJNS_12float_e5m2_tENS_13float_ue8m0_tEEEENS5_IJNS5_IJlSB_lEEENS4_6LayoutINS5_IJNS5_IJNS5_IJNSA_ILi32EEESC_EEEiEEESP_NS5_IJSB_iEEEEEENS5_IJNS5_IJNS5_IJNSA_ILi16EEESC_EEEiEEENS5_IJNS5_IJNSA_ILi0EEESB_EEENSA_ILi512EEEEEENS5_IJSV_iEEEEEEEEEEESK_S12_NS4_8TiledMMAINS4_8MMA_AtomIJNS4_21SM100_MMA_MXF8F6F4_SSISI_SI_fSJ_Li128ELi128ELNS4_4UMMA5MajorE0ELS17_0ELNS16_7ScaleInE0ELS18_0EEEEEENSM_INS5_IJSB_SB_SB_EEENS5_IJSV_SV_SV_EEEEENS5_IJNS4_10UnderscoreES1E_S1E_EEEEENS5_IJNS4_23SM90_TMA_LOAD_MULTICASTES1H_EEENS5_IJNS4_14ComposedLayoutINS4_7SwizzleILi3ELi4ELi3EEENS4_18smem_ptr_flag_bitsILi8EEENSM_INS5_IJNSA_ILi8EEESF_EEENS5_IJSF_SB_EEEEEEENSM_INS5_IJNS5_IJNS5_IJSO_SB_EEENS5_IJSN_SB_EEEEEESB_NS5_IJSC_NSA_ILi2EEEEEEEEENS5_IJNS5_IJNS5_IJST_SX_EEESW_EEESV_NS5_IJSB_SX_EEEEEEEEEEEvNS4_8identityENS5_IJNS4_13SM90_TMA_LOADES26_EEES24_vS25_EENS_8epilogue10collective18CollectiveEpilogueINS29_23Sm100TmaWarpSpecializedILi4ELi2ELi32ELb1ELb0EEEJSH_NS5_IJNSM_ISF_SB_EENSM_ISN_SB_EEEEENS_10bfloat16_tESL_S2H_SL_NS29_6fusion15FusionCallbacksIS2D_NS2I_17LinearCombinationIS2H_fS2H_fLNS_15FloatRoundStyleE2EEESH_S2G_JEEENS4_5SM1004TMEM4LOAD26SM100_TMEM_LOAD_32dp32b32xES26_NS1J_INS1K_ILi2ELi4ELi3EEENS1M_ILi16EEENSM_INS5_IJS1O_SN_EEES1U_EEEENS4_39AutoVectorizingCopyWithAssumedAlignmentILi128EEENS4_14SM90_TMA_STOREES2W_S2Y_S2Y_EEEvvEEEEvNT_6ParamsE:
[----:B------:R-:W1:Y:S01]  /*0000*/  LDC R1, c[0x0][0x37c] ;  /* 0x0000df00ff017b82 */ /* 0x000e620000000800 */
[----:B------:R-:W2:Y:S01]  /*0010*/  S2R R101, SR_TID.X ;  /* 0x0000000000657919 */ /* 0x000ea20000002100 */
[----:B------:R-:W3:Y:S01]  /*0020*/  LDCU.64 UR12, c[0x0][0xc90] ;  /* 0x00019200ff0c77ac */ /* 0x000ee20008000a00 */
[----:B------:R-:W-:Y:S02]  /*0030*/  PRMT R88, RZ, 0x7610, R88 ;  /* 0x00007610ff587816 */ /* 0x000fe40000000058 */
[----:B------:R-:W-:Y:S01]  /*0040*/  ELECT P5, URZ, PT ;  /* 0x0000000000ff782f */ /* 0x000fe200038a0000 */
[----:B------:R-:W4:Y:S01]  /*0050*/  LDCU.64 UR54, c[0x0][0x358] ;  /* 0x00006b00ff3677ac */ /* 0x000f220008000a00 */
[----:B---3--:R-:W-:-:S04]  /*0060*/  UISETP.NE.U32.AND UP0, UPT, UR12, URZ, UPT ;  /* 0x000000ff0c00728c */ /* 0x008fc8000bf05070 */
[----:B------:R-:W-:Y:S01]  /*0070*/  UISETP.NE.AND.EX UP0, UPT, UR13, URZ, UPT, UP0 ;  /* 0x000000ff0d00728c */ /* 0x000fe2000bf05300 */
[----:B--2---:R-:W-:-:S05]  /*0080*/  SHF.R.U32.HI R92, RZ, 0x5, R101 ;  /* 0x00000005ff5c7819 */ /* 0x004fca0000011665 */
[----:B------:R-:W2:Y:S02]  /*0090*/  SHFL.IDX PT, R0, R92, RZ, 0x1f ;  /* 0x00001fff5c007589 */ /* 0x000ea400000e0000 */
[----:B--2---:R-:W-:Y:S01]  /*00a0*/  R2UR UR21, R0 ;  /* 0x00000000001572ca */ /* 0x004fe200000e0000 */
[----:B-1--4-:R-:W-:-:S14]  /*00b0*/  BRA.U UP0, `(.L_x_0) ;  /* 0x00000001002c7547 */ /* 0x012fdc000b800000 */
[----:B------:R-:W1:Y:S02]  /*00c0*/  LDCU.64 UR4, c[0x0][0xc88] ;  /* 0x00019100ff0477ac */ /* 0x000e640008000a00 */
[----:B-1----:R-:W-:-:S04]  /*00d0*/  UISETP.NE.U32.AND UP0, UPT, UR4, URZ, UPT ;  /* 0x000000ff0400728c */ /* 0x002fc8000bf05070 */
[----:B------:R-:W-:-:S09]  /*00e0*/  UISETP.NE.AND.EX UP0, UPT, UR5, URZ, UPT, UP0 ;  /* 0x000000ff0500728c */ /* 0x000fd2000bf05300 */
[----:B------:R-:W-:Y:S05]  /*00f0*/  BRA.U !UP0, `(.L_x_1) ;  /* 0x0000000108107547 */ /* 0x000fea000b800000 */
[----:B------:R-:W1:Y:S02]  /*0100*/  LDC.64 R2, c[0x0][0xc88] ;  /* 0x00032200ff027b82 */ /* 0x000e640000000a00 */
[----:B-1----:R1:W5:Y:S01]  /*0110*/  LDG.E R49, desc[UR54][R2.64] ;  /* 0x0000003602317981 */ /* 0x002362000c1e1900 */
[----:B------:R-:W-:Y:S01]  /*0120*/  HFMA2 R88, -RZ, RZ, 0, 5.9604644775390625e-08 ;  /* 0x00000001ff587431 */ /* 0x000fe200000001ff */
[----:B------:R-:W-:Y:S05]  /*0130*/  BRA `(.L_x_0) ;  /* 0x00000000000c7947 */ /* 0x000fea0003800000 */
.L_x_1:
[----:B------:R-:W1:Y:S01]  /*0140*/  LDCU UR4, c[0x0][0xc80] ;  /* 0x00019000ff0477ac */ /* 0x000e620008000800 */
[----:B------:R-:W-:Y:S01]  /*0150*/  HFMA2 R88, -RZ, RZ, 0, 5.9604644775390625e-08 ;  /* 0x00000001ff587431 */ /* 0x000fe200000001ff */
[----:B-1----:R-:W-:-:S07]  /*0160*/  MOV R49, UR4 ;  /* 0x0000000400317c02 */ /* 0x002fce0008000f00 */
.L_x_0:
[----:B------:R-:W2:Y:S02]  /*0170*/  LDCU.64 UR4, c[0x0][0xcb0] ;  /* 0x00019600ff0477ac */ /* 0x000ea40008000a00 */
[----:B--2---:R-:W-:-:S04]  /*0180*/  UISETP.NE.U32.AND UP0, UPT, UR4, URZ, UPT ;  /* 0x000000ff0400728c */ /* 0x004fc8000bf05070 */
[----:B------:R-:W-:-:S09]  /*0190*/  UISETP.NE.AND.EX UP0, UPT, UR5, URZ, UPT, UP0 ;  /* 0x000000ff0500728c */ /* 0x000fd2000bf05300 */
[----:B------:R-:W-:Y:S05]  /*01a0*/  BRA.U UP0, `(.L_x_2) ;  /* 0x0000000100247547 */ /* 0x000fea000b800000 */
[----:B------:R-:W2:Y:S02]  /*01b0*/  LDCU.64 UR4, c[0x0][0xca8] ;  /* 0x00019500ff0477ac */ /* 0x000ea40008000a00 */
[----:B--2---:R-:W-:-:S04]  /*01c0*/  UISETP.NE.U32.AND UP0, UPT, UR4, URZ, UPT ;  /* 0x000000ff0400728c */ /* 0x004fc8000bf05070 */
[----:B------:R-:W-:-:S09]  /*01d0*/  UISETP.NE.AND.EX UP0, UPT, UR5, URZ, UPT, UP0 ;  /* 0x000000ff0500728c */ /* 0x000fd2000bf05300 */
[----:B------:R-:W-:Y:S05]  /*01e0*/  BRA.U !UP0, `(.L_x_3) ;  /* 0x00000001080c7547 */ /* 0x000fea000b800000 */
[----:B-1----:R-:W1:Y:S02]  /*01f0*/  LDC.64 R2, c[0x0][0xca8] ;  /* 0x00032a00ff027b82 */ /* 0x002e640000000a00 */
[----:B-1----:R2:W5:Y:S01]  /*0200*/  LDG.E R47, desc[UR54][R2.64] ;  /* 0x00000036022f7981 */ /* 0x002562000c1e1900 */
[----:B------:R-:W-:Y:S05]  /*0210*/  BRA `(.L_x_2) ;  /* 0x0000000000087947 */ /* 0x000fea0003800000 */
.L_x_3:
[----:B------:R-:W2:Y:S02]  /*0220*/  LDCU UR4, c[0x0][0xca0] ;  /* 0x00019400ff0477ac */ /* 0x000ea40008000800 */
[----:B--2---:R-:W-:Y:S02]  /*0230*/  MOV R47, UR4 ;  /* 0x00000004002f7c02 */ /* 0x004fe40008000f00 */
.L_x_2:
[----:B------:R-:W-:Y:S01]  /*0240*/  IMAD.U32 R0, RZ, RZ, UR21 ;  /* 0x00000015ff007e24 */ /* 0x000fe2000f8e00ff */
[----:B------:R-:W-:Y:S04]  /*0250*/  BSSY.RECONVERGENT B0, `(.L_x_4) ;  /* 0x0000012000007945 */ /* 0x000fe80003800200 */
[C---:B------:R-:W-:Y:S02]  /*0260*/  ISETP.NE.OR P1, PT, R0.reuse, 0x1, !P5 ;  /* 0x000000010000780c */ /* 0x040fe40006f25670 */
[----:B------:R-:W-:-:S11]  /*0270*/  ISETP.NE.OR P0, PT, R0, 0x3, !P5 ;  /* 0x000000030000780c */ /* 0x000fd60006f05670 */
[----:B------:R-:W-:Y:S05]  /*0280*/  @P1 BRA `(.L_x_5) ;  /* 0x0000000000381947 */ /* 0x000fea0003800000 */
[----:B------:R-:W3:Y:S02]  /*0290*/  LDCU.64 UR4, c[0x0][0x348] ;  /* 0x00006900ff0477ac */ /* 0x000ee40008000a00 */
[----:B---3--:R-:W-:Y:S02]  /*02a0*/  UIADD3 UR10, UP3, UPT, UR4, 0x80, URZ ;  /* 0x00000080040a7890 */ /* 0x008fe4000ff7e0ff */
[----:B------:R-:W-:Y:S02]  /*02b0*/  UIADD3 UR8, UP2, UPT, UR4, 0x180, URZ ;  /* 0x0000018004087890 */ /* 0x000fe4000ff5e0ff */
[----:B------:R-:W-:Y:S02]  /*02c0*/  UIADD3 UR6, UP1, UPT, UR4, 0x280, URZ ;  /* 0x0000028004067890 */ /* 0x000fe4000ff3e0ff */
[----:B------:R-:W-:Y:S02]  /*02d0*/  UIADD3 UR4, UP0, UPT, UR4, 0x380, URZ ;  /* 0x0000038004047890 */ /* 0x000fe4000ff1e0ff */
[----:B------:R-:W-:-:S02]  /*02e0*/  UIADD3.X UR11, UPT, UPT, URZ, UR5, URZ, UP3, !UPT ;  /* 0x00000005ff0b7290 */ /* 0x000fc40009ffe4ff */
[----:B------:R-:W-:Y:S02]  /*02f0*/  UIADD3.X UR9, UPT, UPT, URZ, UR5, URZ, UP2, !UPT ;  /* 0x00000005ff097290 */ /* 0x000fe400097fe4ff */
[----:B------:R-:W-:Y:S02]  /*0300*/  UIADD3.X UR7, UPT, UPT, URZ, UR5, URZ, UP1, !UPT ;  /* 0x00000005ff077290 */ /* 0x000fe40008ffe4ff */
[----:B------:R-:W-:-:S03]  /*0310*/  UIADD3.X UR5, UPT, UPT, URZ, UR5, URZ, UP0, !UPT ;  /* 0x00000005ff057290 */ /* 0x000fc600087fe4ff */
[----:B------:R3:W-:Y:S02]  /*0320*/  UTMACCTL.PF [UR10] ;  /* 0x000000000a0079b9 */ /* 0x0007e40008040000 */
[----:B------:R3:W-:Y:S02]  /*0330*/  UTMACCTL.PF [UR8] ;  /* 0x00000000080079b9 */ /* 0x0007e40008040000 */
[----:B------:R3:W-:Y:S02]  /*0340*/  UTMACCTL.PF [UR6] ;  /* 0x00000000060079b9 */ /* 0x0007e40008040000 */
[----:B------:R3:W-:Y:S02]  /*0350*/  UTMACCTL.PF [UR4] ;  /* 0x00000000040079b9 */ /* 0x0007e40008040000 */
[----:B---3--:R-:W-:Y:S01]  /*0360*/  NOP ;  /* 0x0000000000007918 */ /* 0x008fe20000000000 */
.L_x_5:
[----:B------:R-:W-:Y:S05]  /*0370*/  BSYNC.RECONVERGENT B0 ;  /* 0x0000000000007941 */ /* 0x000fea0003800200 */
.L_x_4:
[----:B------:R-:W-:Y:S04]  /*0380*/  BSSY.RECONVERGENT B0, `(.L_x_6) ;  /* 0x000000a000007945 */ /* 0x000fe80003800200 */
[----:B------:R-:W-:Y:S05]  /*0390*/  @P0 BRA `(.L_x_7) ;  /* 0x0000000000200947 */ /* 0x000fea0003800000 */
[----:B------:R-:W3:Y:S02]  /*03a0*/  LDCU.64 UR4, c[0x0][0x348] ;  /* 0x00006900ff0477ac */ /* 0x000ee40008000a00 */
[----:B---3--:R-:W-:Y:S02]  /*03b0*/  UIADD3 UR6, UP1, UPT, UR4, 0x980, URZ ;  /* 0x0000098004067890 */ /* 0x008fe4000ff3e0ff */
[----:B------:R-:W-:Y:S02]  /*03c0*/  UIADD3 UR4, UP0, UPT, UR4, 0xa80, URZ ;  /* 0x00000a8004047890 */ /* 0x000fe4000ff1e0ff */
[----:B------:R-:W-:Y:S02]  /*03d0*/  UIADD3.X UR7, UPT, UPT, URZ, UR5, URZ, UP1, !UPT ;  /* 0x00000005ff077290 */ /* 0x000fe40008ffe4ff */
[----:B------:R-:W-:-:S07]  /*03e0*/  UIADD3.X UR5, UPT, UPT, URZ, UR5, URZ, UP0, !UPT ;  /* 0x00000005ff057290 */ /* 0x000fce00087fe4ff */
[----:B------:R3:W-:Y:S02]  /*03f0*/  UTMACCTL.PF [UR6] ;  /* 0x00000000060079b9 */ /* 0x0007e40008040000 */
[----:B------:R3:W-:Y:S02]  /*0400*/  UTMACCTL.PF [UR4] ;  /* 0x00000000040079b9 */ /* 0x0007e40008040000 */
[----:B---3--:R-:W-:Y:S01]  /*0410*/  NOP ;  /* 0x0000000000007918 */ /* 0x008fe20000000000 */
.L_x_7:
[----:B------:R-:W-:Y:S05]  /*0420*/  BSYNC.RECONVERGENT B0 ;  /* 0x0000000000007941 */ /* 0x000fea0003800200 */
.L_x_6:
[----:B------:R-:W3:Y:S01]  /*0430*/  LDCU.64 UR4, c[0x0][0xc88] ;  /* 0x00019100ff0477ac */ /* 0x000ee20008000a00 */
[----:B------:R-:W-:Y:S02]  /*0440*/  UISETP.EQ.U32.AND UP1, UPT, UR12, URZ, UPT ;  /* 0x000000ff0c00728c */ /* 0x000fe4000bf22070 */
[----:B------:R-:W-:Y:S02]  /*0450*/  UPLOP3.LUT UP5, UPT, UPT, UPT, UPT, 0x80, 0x8 ;  /* 0x000000000008789c */ /* 0x000fe40003faf070 */
[----:B---3--:R-:W-:-:S04]  /*0460*/  UISETP.NE.U32.AND UP0, UPT, UR4, URZ, UPT ;  /* 0x000000ff0400728c */ /* 0x008fc8000bf05070 */
[----:B------:R-:W-:-:S04]  /*0470*/  UISETP.NE.AND.EX UP0, UPT, UR5, URZ, UPT, UP0 ;  /* 0x000000ff0500728c */ /* 0x000fc8000bf05300 */
[----:B------:R-:W-:-:S04]  /*0480*/  UISETP.EQ.OR.EX UP2, UPT, UR13, URZ, !UP0, UP1 ;  /* 0x000000ff0d00728c */ /* 0x000fc8000c742710 */
[----:B------:R-:W-:-:S05]  /*0490*/  UP2UR UR50, UPR, URZ, 0x4 ;  /* 0x00000004ff327883 */ /* 0x000fca0008000000 */
[----:B------:R-:W-:Y:S07]  /*04a0*/  BRA.U !UP2, `(.L_x_8) ;  /* 0x000000010a207547 */ /* 0x000fee000b800000 */
[----:B------:R-:W-:Y:S01]  /*04b0*/  UISETP.NE.U32.AND UP1, UPT, UR12, URZ, UPT ;  /* 0x000000ff0c00728c */ /* 0x000fe2000bf25070 */
[----:B-----5:R-:W-:Y:S01]  /*04c0*/  FSETP.NEU.AND P0, PT, R49, RZ, PT ;  /* 0x000000ff3100720b */ /* 0x020fe20003f0d000 */
[----:B------:R-:W-:Y:S02]  /*04d0*/  USEL UR4, URZ, 0xffffffff, UP0 ;  /* 0xffffffffff047887 */ /* 0x000fe40008000000 */
[----:B------:R-:W-:-:S10]  /*04e0*/  UISETP.NE.AND.EX UP1, UPT, UR13, URZ, UPT, UP1 ;  /* 0x000000ff0d00728c */ /* 0x000fd4000bf25310 */
[----:B------:R-:W-:Y:S01]  /*04f0*/  VOTEU.ANY UP0, P0 ;  /* 0x0000000000ff7886 */ /* 0x000fe20000000100 */
[----:B------:R-:W-:-:S04]  /*0500*/  @!UP1 USEL UR4, URZ, 0xffffffff, UP0 ;  /* 0xffffffffff049887 */ /* 0x000fc80008000000 */
[----:B------:R-:W-:-:S04]  /*0510*/  ULOP3.LUT UR4, UR4, 0x1, URZ, 0xc0, !UPT ;  /* 0x0000000104047892 */ /* 0x000fc8000f8ec0ff */
[----:B------:R-:W-:-:S11]  /*0520*/  UISETP.NE.U32.AND UP5, UPT, UR4, 0x1, UPT ;  /* 0x000000010400788c */ /* 0x000fd6000bfa5070 */
.L_x_8:
[----:B-12---:R-:W1:Y:S01]  /*0530*/  SHFL.IDX PT, R2, R92, RZ, 0x1f ;  /* 0x00001fff5c027589 */ /* 0x006e6200000e0000 */
[----:B------:R-:W-:-:S04]  /*0540*/  UISETP.NE.AND UP0, UPT, UR21, 0x2, UPT ;  /* 0x000000021500788c */ /* 0x000fc8000bf05270 */
[----:B------:R-:W-:Y:S01]  /*0550*/  USEL UR56, URZ, 0x1, UP0 ;  /* 0x00000001ff387887 */ /* 0x000fe20008000000 */
[----:B-1----:R-:W-:-:S13]  /*0560*/  ISETP.NE.AND P0, PT, R2, RZ, PT ;  /* 0x000000ff0200720c */ /* 0x002fda0003f05270 */
[----:B------:R-:W-:Y:S05]  /*0570*/  @P0 BRA `(.L_x_9) ;  /* 0x0000000000480947 */ /* 0x000fea0003800000 */
[----:B------:R-:W1:Y:S01]  /*0580*/  S2UR UR4, SR_CgaCtaId ;  /* 0x00000000000479c3 */ /* 0x000e620000008800 */
[----:B------:R-:W-:Y:S01]  /*0590*/  UMOV UR5, 0x400 ;  /* 0x0000040000057882 */ /* 0x000fe20000000000 */
[----:B------:R-:W-:Y:S01]  /*05a0*/  UMOV UR8, 0x1 ;  /* 0x0000000100087882 */ /* 0x000fe20000000000 */
[----:B------:R-:W-:Y:S01]  /*05b0*/  UMOV UR6, 0x4 ;  /* 0x0000000400067882 */ /* 0x000fe20000000000 */
[----:B------:R-:W-:-:S04]  /*05c0*/  UIADD3 UR8, UPT, UPT, -UR8, 0x100000, URZ ;  /* 0x0010000008087890 */ /* 0x000fc8000fffe1ff */
[----:B------:R-:W-:Y:S02]  /*05d0*/  USHF.L.U32 UR9, UR8, 0xb, URZ ;  /* 0x0000000b08097899 */ /* 0x000fe400080006ff */
[----:B------:R-:W-:Y:S02]  /*05e0*/  USHF.L.U32 UR8, UR8, 0x1, URZ ;  /* 0x0000000108087899 */ /* 0x000fe400080006ff */
[----:B------:R-:W-:-:S04]  /*05f0*/  UIADD3 UR6, UPT, UPT, -UR6, 0x100000, URZ ;  /* 0x0010000006067890 */ /* 0x000fc8000fffe1ff */
[----:B------:R-:W-:Y:S02]  /*0600*/  USHF.L.U32 UR7, UR6, 0xb, URZ ;  /* 0x0000000b06077899 */ /* 0x000fe400080006ff */
[----:B------:R-:W-:Y:S01]  /*0610*/  USHF.L.U32 UR6, UR6, 0x1, URZ ;  /* 0x0000000106067899 */ /* 0x000fe200080006ff */
[----:B------:R-:W-:Y:S01]  /*0620*/  ELECT P0, URZ, PT ;  /* 0x0000000000ff782f */ /* 0x000fe20003800000 */
[----:B-1----:R-:W-:Y:S01]  /*0630*/  ULEA UR4, UR4, UR5, 0x18 ;  /* 0x0000000504047291 */ /* 0x002fe2000f8ec0ff */
[----:B------:R-:W1:Y:S11]  /*0640*/  FENCE.VIEW.ASYNC.S ;  /* 0x00000000000073c6 */ /* 0x000e760000000000 */
[----:B-1----:R1:W2:Y:S01]  /*0650*/  SYNCS.EXCH.64 URZ, [UR4], UR8 ;  /* 0x0000000804ff75b2 */ /* 0x0022a20008000100 */
[----:B------:R1:W3:Y:S01]  /*0660*/  SYNCS.EXCH.64 URZ, [UR4+0x10], UR6 ;  /* 0x0000100604ff75b2 */ /* 0x0002e20008000100 */
[----:B------:R1:W4:Y:S01]  /*0670*/  SYNCS.EXCH.64 URZ, [UR4+0x8], UR8 ;  /* 0x0000080804ff75b2 */ /* 0x0003220008000100 */
[----:B------:R1:W1:Y:S01]  /*0680*/  SYNCS.EXCH.64 URZ, [UR4+0x18], UR6 ;  /* 0x0000180604ff75b2 */ /* 0x0002620008000100 */
[----:B------:R-:W-:Y:S01]  /*0690*/  NOP ;  /* 0x0000000000007918 */ /* 0x000fe20000000000 */
.L_x_9:
[----:B------:R-:W2:Y:S01]  /*06a0*/  SHFL.IDX PT, R2, R92, RZ, 0x1f ;  /* 0x00001fff5c027589 */ /* 0x000ea200000e0000 */
[----:B------:R-:W-:Y:S01]  /*06b0*/  NOP ;  /* 0x0000000000007918 */ /* 0x000fe20000000000 */
[----:B--2---:R-:W-:-:S13]  /*06c0*/  ISETP.NE.AND P0, PT, R2, 0x1, PT ;  /* 0x000000010200780c */ /* 0x004fda0003f05270 */
[----:B------:R-:W-:Y:S05]  /*06d0*/  @P0 BRA `(.L_x_10) ;  /* 0x0000000000580947 */ /* 0x000fea0003800000 */
[----:B-1----:R-:W1:Y:S01]  /*06e0*/  S2UR UR4, SR_CgaCtaId ;  /* 0x00000000000479c3 */ /* 0x002e620000008800 */
        /* <DEDUP_REMOVED lines=12> */
[----:B-1----:R2:W1:Y:S01]  /*07b0*/  SYNCS.EXCH.64 URZ, [UR4+0x20], UR8 ;  /* 0x0000200804ff75b2 */ /* 0x0024620008000100 */
[----:B------:R2:W1:Y:S01]  /*07c0*/  SYNCS.EXCH.64 URZ, [UR4+0x40], UR6 ;  /* 0x0000400604ff75b2 */ /* 0x0004620008000100 */
[----:B------:R2:W1:Y:S01]  /*07d0*/  SYNCS.EXCH.64 URZ, [UR4+0x28], UR8 ;  /* 0x0000280804ff75b2 */ /* 0x0004620008000100 */
[----:B------:R2:W1:Y:S01]  /*07e0*/  SYNCS.EXCH.64 URZ, [UR4+0x48], UR6 ;  /* 0x0000480604ff75b2 */ /* 0x0004620008000100 */
[----:B------:R2:W1:Y:S01]  /*07f0*/  SYNCS.EXCH.64 URZ, [UR4+0x30], UR8 ;  /* 0x0000300804ff75b2 */ /* 0x0004620008000100 */
[----:B------:R2:W1:Y:S01]  /*0800*/  SYNCS.EXCH.64 URZ, [UR4+0x50], UR6 ;  /* 0x0000500604ff75b2 */ /* 0x0004620008000100 */
[----:B------:R2:W1:Y:S01]  /*0810*/  SYNCS.EXCH.64 URZ, [UR4+0x38], UR8 ;  /* 0x0000380804ff75b2 */ /* 0x0004620008000100 */
[----:B------:R2:W1:Y:S02]  /*0820*/  SYNCS.EXCH.64 URZ, [UR4+0x58], UR6 ;  /* 0x0000580604ff75b2 */ /* 0x0004640008000100 */
[----:B--2---:R-:W-:Y:S01]  /*0830*/  NOP ;  /* 0x0000000000007918 */ /* 0x004fe20000000000 */
.L_x_10:
[----:B------:R-:W2:Y:S01]  /*0840*/  SHFL.IDX PT, R2, R92, RZ, 0x1f ;  /* 0x00001fff5c027589 */ /* 0x000ea200000e0000 */
[----:B------:R-:W-:Y:S01]  /*0850*/  NOP ;  /* 0x0000000000007918 */ /* 0x000fe20000000000 */
[----:B--2---:R-:W-:-:S13]  /*0860*/  ISETP.NE.AND P0, PT, R2, 0x3, PT ;  /* 0x000000030200780c */ /* 0x004fda0003f05270 */
[----:B------:R-:W-:Y:S05]  /*0870*/  @P0 BRA `(.L_x_11) ;  /* 0x0000000000300947 */ /* 0x000fea0003800000 */
[----:B-1----:R-:W1:Y:S01]  /*0880*/  S2UR UR6, SR_CgaCtaId ;  /* 0x00000000000679c3 */ /* 0x002e620000008800 */
[----:B------:R-:W-:Y:S01]  /*0890*/  UMOV UR4, 0x400 ;  /* 0x0000040000047882 */ /* 0x000fe20000000000 */
[----:B------:R-:W-:Y:S01]  /*08a0*/  UMOV UR5, 0x20 ;  /* 0x0000002000057882 */ /* 0x000fe20000000000 */
[----:B------:R-:W-:Y:S01]  /*08b0*/  ELECT P0, URZ, PT ;  /* 0x0000000000ff782f */ /* 0x000fe20003800000 */
[----:B-1----:R-:W-:Y:S02]  /*08c0*/  ULEA UR6, UR6, UR4, 0x18 ;  /* 0x0000000406067291 */ /* 0x002fe4000f8ec0ff */
[----:B------:R-:W-:-:S04]  /*08d0*/  UIADD3 UR4, UPT, UPT, -UR5, 0x100000, URZ ;  /* 0x0010000005047890 */ /* 0x000fc8000fffe1ff */
[----:B------:R-:W-:Y:S02]  /*08e0*/  USHF.L.U32 UR5, UR4, 0xb, URZ ;  /* 0x0000000b04057899 */ /* 0x000fe400080006ff */
[----:B------:R-:W-:Y:S01]  /*08f0*/  USHF.L.U32 UR4, UR4, 0x1, URZ ;  /* 0x0000000104047899 */ /* 0x000fe200080006ff */
[----:B------:R-:W1:Y:S11]  /*0900*/  FENCE.VIEW.ASYNC.S ;  /* 0x00000000000073c6 */ /* 0x000e760000000000 */
[----:B-1----:R2:W1:Y:S01]  /*0910*/  SYNCS.EXCH.64 URZ, [UR6+0x60], UR4 ;  /* 0x0000600406ff75b2 */ /* 0x0024620008000100 */
[----:B------:R2:W1:Y:S02]  /*0920*/  SYNCS.EXCH.64 URZ, [UR6+0x68], UR4 ;  /* 0x0000680406ff75b2 */ /* 0x0004640008000100 */
[----:B--2---:R-:W-:Y:S01]  /*0930*/  NOP ;  /* 0x0000000000007918 */ /* 0x004fe20000000000 */
.L_x_11:
[----:B------:R-:W2:Y:S01]  /*0940*/  SHFL.IDX PT, R2, R92, RZ, 0x1f ;  /* 0x00001fff5c027589 */ /* 0x000ea200000e0000 */
[----:B------:R-:W-:Y:S01]  /*0950*/  NOP ;  /* 0x0000000000007918 */ /* 0x000fe20000000000 */
[----:B--2---:R-:W-:-:S13]  /*0960*/  ISETP.NE.AND P0, PT, R2, 0x4, PT ;  /* 0x000000040200780c */ /* 0x004fda0003f05270 */
[----:B------:R-:W-:Y:S05]  /*0970*/  @P0 BRA `(.L_x_12) ;  /* 0x00000000004c0947 */ /* 0x000fea0003800000 */
[----:B-1----:R-:W1:Y:S01]  /*0980*/  S2UR UR6, SR_CgaCtaId ;  /* 0x00000000000679c3 */ /* 0x002e620000008800 */
[----:B------:R-:W-:Y:S01]  /*0990*/  UMOV UR4, 0x3a0 ;  /* 0x000003a000047882 */ /* 0x000fe20000000000 */
[----:B------:R-:W-:Y:S01]  /*09a0*/  UMOV UR5, 0x400 ;  /* 0x0000040000057882 */ /* 0x000fe20000000000 */
[----:B------:R-:W-:Y:S01]  /*09b0*/  USEL UR4, UR4, 0x320, UP5 ;  /* 0x0000032004047887 */ /* 0x000fe2000a800000 */
[----:B------:R-:W-:Y:S01]  /*09c0*/  UMOV UR8, 0x1 ;  /* 0x0000000100087882 */ /* 0x000fe20000000000 */
[----:B------:R-:W-:Y:S01]  /*09d0*/  ELECT P0, URZ, PT ;  /* 0x0000000000ff782f */ /* 0x000fe20003800000 */
[----:B------:R-:W-:-:S04]  /*09e0*/  UIADD3 UR8, UPT, UPT, -UR8, 0x100000, URZ ;  /* 0x0010000008087890 */ /* 0x000fc8000fffe1ff */
[----:B------:R-:W-:Y:S02]  /*09f0*/  USHF.L.U32 UR9, UR8, 0xb, URZ ;  /* 0x0000000b08097899 */ /* 0x000fe400080006ff */
[----:B------:R-:W-:Y:S02]  /*0a00*/  USHF.L.U32 UR8, UR8, 0x1, URZ ;  /* 0x0000000108087899 */ /* 0x000fe400080006ff */
[----:B-1----:R-:W-:Y:S02]  /*0a10*/  ULEA UR6, UR6, UR5, 0x18 ;  /* 0x0000000506067291 */ /* 0x002fe4000f8ec0ff */
[----:B------:R-:W-:-:S04]  /*0a20*/  UIADD3 UR4, UPT, UPT, -UR4, 0x100000, URZ ;  /* 0x0010000004047890 */ /* 0x000fc8000fffe1ff */
[----:B------:R-:W-:Y:S02]  /*0a30*/  USHF.L.U32 UR5, UR4, 0xb, URZ ;  /* 0x0000000b04057899 */ /* 0x000fe400080006ff */
[----:B------:R-:W-:Y:S01]  /*0a40*/  USHF.L.U32 UR4, UR4, 0x1, URZ ;  /* 0x0000000104047899 */ /* 0x000fe200080006ff */
[----:B------:R-:W1:Y:S03]  /*0a50*/  FENCE.VIEW.ASYNC.S ;  /* 0x00000000000073c6 */ /* 0x000e660000000000 */
[----:B-1----:R2:W1:Y:S08]  /*0a60*/  SYNCS.EXCH.64 URZ, [UR6+0x70], UR8 ;  /* 0x0000700806ff75b2 */ /* 0x0024700008000100 */
[----:B------:R2:W1:Y:S01]  /*0a70*/  SYNCS.EXCH.64 URZ, [UR6+0x80], UR4 ;  /* 0x0000800406ff75b2 */ /* 0x0004620008000100 */
[----:B------:R2:W1:Y:S01]  /*0a80*/  SYNCS.EXCH.64 URZ, [UR6+0x78], UR8 ;  /* 0x0000780806ff75b2 */ /* 0x0004620008000100 */
[----:B------:R2:W1:Y:S02]  /*0a90*/  SYNCS.EXCH.64 URZ, [UR6+0x88], UR4 ;  /* 0x0000880406ff75b2 */ /* 0x0004640008000100 */
[----:B--2---:R-:W-:Y:S01]  /*0aa0*/  NOP ;  /* 0x0000000000007918 */ /* 0x004fe20000000000 */
.L_x_12:
        /* <DEDUP_REMOVED lines=20> */
[----:B------:R2:W1:Y:S02]  /*0bf0*/  SYNCS.EXCH.64 URZ, [UR4+0xa8], UR6 ;  /* 0x0000a80604ff75b2 */ /* 0x0004640008000100 */
[----:B--2---:R-:W-:Y:S01]  /*0c00*/  NOP ;  /* 0x0000000000007918 */ /* 0x004fe20000000000 */
.L_x_13:
[----:B------:R-:W2:Y:S01]  /*0c10*/  SHFL.IDX PT, R2, R92, RZ, 0x1f ;  /* 0x00001fff5c027589 */ /* 0x000ea200000e0000 */
[----:B------:R-:W1:Y:S01]  /*0c20*/  S2UR UR59, SR_CgaCtaId ;  /* 0x00000000003b79c3 */ /* 0x000e620000008800 */
[----:B------:R-:W-:Y:S01]  /*0c30*/  NOP ;  /* 0x0000000000007918 */ /* 0x000fe20000000000 */
[----:B--2---:R-:W-:-:S13]  /*0c40*/  ISETP.NE.AND P0, PT, R2, 0x3, PT ;  /* 0x000000030200780c */ /* 0x004fda0003f05270 */
[----:B-1----:R-:W-:Y:S05]  /*0c50*/  @P0 BRA `(.L_x_14) ;  /* 0x0000000000340947 */ /* 0x002fea0003800000 */
[----:B------:R-:W-:Y:S01]  /*0c60*/  UMOV UR4, 0x400 ;  /* 0x0000040000047882 */ /* 0x000fe20000000000 */
[----:B------:R-:W-:Y:S01]  /*0c70*/  UMOV UR6, 0x20 ;  /* 0x0000002000067882 */ /* 0x000fe20000000000 */
[----:B------:R-:W-:Y:S02]  /*0c80*/  ULEA UR4, UR59, UR4, 0x18 ;  /* 0x000000043b047291 */ /* 0x000fe4000f8ec0ff */
[----:B------:R-:W-:-:S04]  /*0c90*/  UIADD3 UR6, UPT, UPT, -UR6, 0x100000, URZ ;  /* 0x0010000006067890 */ /* 0x000fc8000fffe1ff */
[----:B------:R-:W-:Y:S02]  /*0ca0*/  USHF.L.U32 UR7, UR6, 0xb, URZ ;  /* 0x0000000b06077899 */ /* 0x000fe400080006ff */
[----:B------:R-:W-:Y:S01]  /*0cb0*/  USHF.L.U32 UR6, UR6, 0x1, URZ ;  /* 0x0000000106067899 */ /* 0x000fe200080006ff */
[----:B------:R-:W-:Y:S01]  /*0cc0*/  ELECT P0, URZ, PT ;  /* 0x0000000000ff782f */ /* 0x000fe20003800000 */
[----:B------:R-:W1:Y:S10]  /*0cd0*/  FENCE.VIEW.ASYNC.S ;  /* 0x00000000000073c6 */ /* 0x000e740000000000 */
[----:B-1----:R1:W2:Y:S01]  /*0ce0*/  SYNCS.EXCH.64 URZ, [UR4+0xb0], UR6 ;  /* 0x0000b00604ff75b2 */ /* 0x0022a20008000100 */
[----:B------:R1:W1:Y:S01]  /*0cf0*/  SYNCS.EXCH.64 URZ, [UR4+0xc0], UR6 ;  /* 0x0000c00604ff75b2 */ /* 0x0002620008000100 */
[----:B------:R1:W1:Y:S01]  /*0d00*/  SYNCS.EXCH.64 URZ, [UR4+0xb8], UR6 ;  /* 0x0000b80604ff75b2 */ /* 0x0002620008000100 */
[----:B------:R1:W1:Y:S01]  /*0d10*/  SYNCS.EXCH.64 URZ, [UR4+0xc8], UR6 ;  /* 0x0000c80604ff75b2 */ /* 0x0002620008000100 */
[----:B------:R-:W-:Y:S01]  /*0d20*/  NOP ;  /* 0x0000000000007918 */ /* 0x000fe20000000000 */
.L_x_14:
[----:B-1----:R-:W1:Y:S01]  /*0d30*/  LDCU UR4, c[0x0][0x36c] ;  /* 0x00006d80ff0477ac */ /* 0x002e620008000800 */
[----:B------:R-:W-:Y:S01]  /*0d40*/  ISETP.NE.OR P5, PT, R0, 0x2, !P5 ;  /* 0x000000020000780c */ /* 0x000fe20006fa5670 */
[----:B------:R-:W-:Y:S01]  /*0d50*/  NOP ;  /* 0x0000000000007918 */ /* 0x000fe20000000000 */
[----:B------:R-:W-:Y:S01]  /*0d60*/  LOP3.LUT R2, R101, 0x1f, RZ, 0xc0, !PT ;  /* 0x0000001f65027812 */ /* 0x000fe200078ec0ff */
[----:B------:R-:W-:Y:S02]  /*0d70*/  UISETP.NE.AND UP4, UPT, UR21, URZ, UPT ;  /* 0x000000ff1500728c */ /* 0x000fe4000bf85270 */
[----:B-1----:R-:W-:-:S09]  /*0d80*/  UISETP.EQ.U32.AND UP2, UPT, UR4, 0x1, UPT ;  /* 0x000000010400788c */ /* 0x002fd2000bf42070 */
[----:B------:R-:W-:Y:S05]  /*0d90*/  BRA.U !UP2, `(.L_x_15) ;  /* 0x000000010a087547 */ /* 0x000fea000b800000 */
[----:B--234-:R-:W-:Y:S01]  /*0da0*/  UCGABAR_ARV ;  /* 0x00000000000079c7 */ /* 0x01cfe20008000000 */
[----:B------:R-:W-:Y:S05]  /*0db0*/  BRA `(.L_x_16) ;  /* 0x0000000000047947 */ /* 0x000fea0003800000 */
.L_x_15:
[----:B--234-:R-:W-:Y:S01]  /*0dc0*/  NOP ;  /* 0x0000000000007918 */ /* 0x01cfe20000000000 */
.L_x_16:
[----:B------:R-:W1:Y:S01]  /*0dd0*/  S2UR UR12, SR_CTAID.Y ;  /* 0x00000000000c79c3 */ /* 0x000e620000002600 */
[----:B------:R-:W-:-:S05]  /*0de0*/  CS2R.32 R87, SR_CgaSize ;  /* 0x0000000000577805 */ /* 0x000fca0000008a00 */
[----:B------:R-:W-:-:S05]  /*0df0*/  IMAD R87, R87, -0xa0, RZ ;  /* 0xffffff6057577824 */ /* 0x000fca00078e02ff */
[----:B------:R-:W-:-:S14]  /*0e00*/  R2UR UR4, R87 ;  /* 0x00000000570472ca */ /* 0x000fdc00000e0000 */
[----:B------:R-:W2:Y:S01]  /*0e10*/  LDCU UR4, c[0x0][UR4+0x2b4] ;  /* 0x00005680040477ac */ /* 0x000ea20008000800 */
[----:B------:R-:W-:-:S05]  /*0e20*/  CS2R.32 R87, SR_CgaSize ;  /* 0x0000000000577805 */ /* 0x000fca0000008a00 */
[----:B------:R-:W-:-:S05]  /*0e30*/  IMAD R87, R87, -0xa0, RZ ;  /* 0xffffff6057577824 */ /* 0x000fca00078e02ff */
[----:B------:R-:W-:-:S14]  /*0e40*/  R2UR UR5, R87 ;  /* 0x00000000570572ca */ /* 0x000fdc00000e0000 */
[----:B------:R-:W3:Y:S01]  /*0e50*/  LDCU UR5, c[0x0][UR5+0x2b0] ;  /* 0x00005600050577ac */ /* 0x000ee20008000800 */
[----:B------:R-:W4:Y:S01]  /*0e60*/  S2UR UR20, SR_CTAID.X ;  /* 0x00000000001479c3 */ /* 0x000f220000002500 */
[----:B------:R-:W2:Y:S01]  /*0e70*/  LDCU UR26, c[0x0][0xf24] ;  /* 0x0001e480ff1a77ac */ /* 0x000ea20008000800 */
[----:B------:R-:W-:Y:S02]  /*0e80*/  ULOP3.LUT UR63, UR59, 0x3, URZ, 0xc0, !UPT ;  /* 0x000000033b3f7892 */ /* 0x000fe4000f8ec0ff */
[----:B------:R-:W-:Y:S01]  /*0e90*/  USHF.L.U32 UR57, UR59, 0xc, URZ ;  /* 0x0000000c3b397899 */ /* 0x000fe200080006ff */
[----:B------:R-:W-:-:S05]  /*0ea0*/  CS2R.32 R0, SR_CgaSize ;  /* 0x0000000000007805 */ /* 0x000fca0000008a00 */
[----:B------:R-:W-:-:S06]  /*0eb0*/  IMAD R0, R0, -0xa0, RZ ;  /* 0xffffff6000007824 */ /* 0x000fcc00078e02ff */
[----:B------:R-:W3:Y:S01]  /*0ec0*/  LDC R0, c[0x0][R0+0x2a4] ;  /* 0x0000a90000007b82 */ /* 0x000ee20000000800 */
[----:B------:R-:W2:Y:S01]  /*0ed0*/  LDCU UR29, c[0x0][0xf30] ;  /* 0x0001e600ff1d77ac */ /* 0x000ea20008000800 */
[----:B------:R-:W-:Y:S02]  /*0ee0*/  USHF.L.U32 UR53, UR59, 0x8, URZ ;  /* 0x000000083b357899 */ /* 0x000fe400080006ff */
[----:B------:R-:W-:Y:S01]  /*0ef0*/  USHF.L.U32 UR27, UR59, 0x7, URZ ;  /* 0x000000073b1b7899 */ /* 0x000fe200080006ff */
[----:B-1----:R-:W-:Y:S02]  /*0f00*/  I2FP.F32.U32 R86, UR12 ;  /* 0x0000000c00567c45 */ /* 0x002fe40008201000 */
[----:B------:R-:W-:-:S05]  /*0f10*/  CS2R.32 R3, SR_CgaSize ;  /* 0x0000000000037805 */ /* 0x000fca0000008a00 */
[----:B------:R-:W-:-:S06]  /*0f20*/  IMAD R3, R3, -0xa0, RZ ;  /* 0xffffff6003037824 */ /* 0x000fcc00078e02ff */
[----:B------:R-:W1:Y:S01]  /*0f30*/  LDC R3, c[0x0][R3+0x2a0] ;  /* 0x0000a80003037b82 */ /* 0x000e620000000800 */
[----:B--2---:R-:W-:Y:S01]  /*0f40*/  UISETP.GE.AND UP0, UPT, UR26, 0x1, UPT ;  /* 0x000000011a00788c */ /* 0x004fe2000bf06270 */
[----:B------:R-:W-:Y:S01]  /*0f50*/  FMUL R86, R86, UR4 ;  /* 0x0000000456567c20 */ /* 0x000fe20008400000 */
[----:B----4-:R-:W-:-:S05]  /*0f60*/  I2FP.F32.U32 R87, UR20 ;  /* 0x0000001400577c45 */ /* 0x010fca0008201000 */
[----:B------:R-:W2:Y:S01]  /*0f70*/  LDC R40, c[0x0][0xf24] ;  /* 0x0003c900ff287b82 */ /* 0x000ea20000000800 */
[----:B------:R-:W4:Y:S01]  /*0f80*/  F2I.U32.TRUNC.NTZ R86, R86 ;  /* 0x0000005600567305 */ /* 0x000f22000020f000 */
[----:B---3--:R-:W-:-:S06]  /*0f90*/  FMUL R87, R87, UR5 ;  /* 0x0000000557577c20 */ /* 0x008fcc0008400000 */
[----:B------:R-:W3:Y:S01]  /*0fa0*/  S2UR UR52, SR_CTAID.Z ;  /* 0x00000000003479c3 */ /* 0x000ee20000002700 */
[----:B------:R-:W3:Y:S01]  /*0fb0*/  F2I.U32.TRUNC.NTZ R87, R87 ;  /* 0x0000005700577305 */ /* 0x000ee2000020f000 */
[----:B----4-:R-:W-:-:S05]  /*0fc0*/  IADD3 R86, PT, PT, -R86, RZ, RZ ;  /* 0x000000ff56567210 */ /* 0x010fca0007ffe1ff */
[----:B------:R-:W-:Y:S01]  /*0fd0*/  IMAD R86, R0, R86, UR12 ;  /* 0x0000000c00567e24 */ /* 0x000fe2000f8e0256 */
[----:B------:R-:W-:Y:S02]  /*0fe0*/  PRMT R0, RZ, 0x7610, R0 ;  /* 0x00007610ff007816 */ /* 0x000fe40000000000 */
[----:B---3--:R-:W-:-:S05]  /*0ff0*/  IADD3 R87, PT, PT, -R87, RZ, RZ ;  /* 0x000000ff57577210 */ /* 0x008fca0007ffe1ff */
[----:B-1----:R-:W-:Y:S01]  /*1000*/  IMAD R87, R3, R87, UR20 ;  /* 0x0000001403577e24 */ /* 0x002fe2000f8e0257 */
[----:B------:R-:W-:Y:S06]  /*1010*/  BRA.U UP4, `(.L_x_17) ;  /* 0x00000001043c7547 */ /* 0x000fec000b800000 */
[C---:B------:R-:W-:Y:S02]  /*1020*/  ISETP.NE.AND P3, PT, R86.reuse, 0x1, PT ;  /* 0x000000015600780c */ /* 0x040fe40003f65270 */
[C---:B------:R-:W-:Y:S02]  /*1030*/  ISETP.NE.AND P2, PT, R86.reuse, 0x2, PT ;  /* 0x000000025600780c */ /* 0x040fe40003f45270 */
[C---:B------:R-:W-:Y:S02]  /*1040*/  ISETP.NE.AND P0, PT, R86.reuse, RZ, PT ;  /* 0x000000ff5600720c */ /* 0x040fe40003f05270 */
[----:B------:R-:W-:Y:S02]  /*1050*/  ISETP.NE.AND P4, PT, R87, RZ, PT ;  /* 0x000000ff5700720c */ /* 0x000fe40003f85270 */
[----:B------:R-:W-:Y:S02]  /*1060*/  ISETP.NE.AND P1, PT, R86, 0x3, PT ;  /* 0x000000035600780c */ /* 0x000fe40003f25270 */
[----:B------:R-:W-:-:S02]  /*1070*/  SEL R4, RZ, 0x2, P3 ;  /* 0x00000002ff047807 */ /* 0x000fc40001800000 */
[----:B------:R-:W-:Y:S02]  /*1080*/  SEL R3, RZ, 0x4, P2 ;  /* 0x00000004ff037807 */ /* 0x000fe40001000000 */
[----:B------:R-:W-:Y:S02]  /*1090*/  ISETP.EQ.OR P0, PT, R87, RZ, !P0 ;  /* 0x000000ff5700720c */ /* 0x000fe40004702670 */
[----:B------:R-:W-:Y:S02]  /*10a0*/  SEL R0, RZ, 0x8, P1 ;  /* 0x00000008ff007807 */ /* 0x000fe40000800000 */
[----:B------:R-:W-:Y:S02]  /*10b0*/  SEL R4, R4, 0x2, P4 ;  /* 0x0000000204047807 */ /* 0x000fe40002000000 */
[----:B------:R-:W-:Y:S02]  /*10c0*/  SEL R3, R3, 0x4, P4 ;  /* 0x0000000403037807 */ /* 0x000fe40002000000 */
[----:B------:R-:W-:-:S02]  /*10d0*/  SEL R5, RZ, 0x1, !P0 ;  /* 0x00000001ff057807 */ /* 0x000fc40004000000 */
[----:B------:R-:W-:Y:S02]  /*10e0*/  SEL R0, R0, 0x8, P4 ;  /* 0x0000000800007807 */ /* 0x000fe40002000000 */
[----:B------:R-:W-:-:S05]  /*10f0*/  IADD3 R3, PT, PT, R3, R4, R5 ;  /* 0x0000000403037210 */ /* 0x000fca0007ffe005 */
[----:B------:R-:W-:Y:S02]  /*1100*/  IMAD.IADD R0, R3, 0x1, R0 ;  /* 0x0000000103007824 */ /* 0x000fe400078e0200 */
.L_x_17:
[----:B------:R-:W-:Y:S05]  /*1110*/  BRA.U !UP0, `(.L_x_18) ;  /* 0x0000000108d47547 */ /* 0x000fea000b800000 */
[----:B------:R-:W1:Y:S01]  /*1120*/  LDCU.128 UR16, c[0x0][0xf10] ;  /* 0x0001e200ff1077ac */ /* 0x000e620008000c00 */
[----:B------:R-:W3:Y:S01]  /*1130*/  LDCU UR6, c[0x0][0x370] ;  /* 0x00006e00ff0677ac */ /* 0x000ee20008000800 */
[----:B------:R-:W4:Y:S01]  /*1140*/  LDCU UR5, c[0x0][0x374] ;  /* 0x00006e80ff0577ac */ /* 0x000f220008000800 */
[----:B------:R-:W2:Y:S01]  /*1150*/  LDCU UR28, c[0x0][0xf0c] ;  /* 0x0001e180ff1c77ac */ /* 0x000ea20008000800 */
[----:B------:R-:W2:Y:S01]  /*1160*/  LDCU UR4, c[0x0][0xf20] ;  /* 0x0001e400ff0477ac */ /* 0x000ea20008000800 */
[----:B------:R-:W2:Y:S01]  /*1170*/  LDCU.64 UR8, c[0x0][0xf28] ;  /* 0x0001e500ff0877ac */ /* 0x000ea20008000a00 */
[----:B-1----:R-:W-:Y:S02]  /*1180*/  UISETP.NE.AND UP1, UPT, UR18, 0x1, UPT ;  /* 0x000000011200788c */ /* 0x002fe4000bf25270 */
[----:B----4-:R-:W-:Y:S02]  /*1190*/  UIMAD.WIDE.U32 UR10, UR5, UR19, URZ ;  /* 0x00000013050a72a5 */ /* 0x010fe4000f8e00ff */
[----:B---3--:R-:W-:-:S02]  /*11a0*/  UIMAD.WIDE.U32 UR22, UR6, UR16, URZ ;  /* 0x00000010061672a5 */ /* 0x008fc4000f8e00ff */
[----:B--2---:R-:W-:Y:S02]  /*11b0*/  UISETP.NE.AND UP3, UPT, UR28, 0x1, UPT ;  /* 0x000000011c00788c */ /* 0x004fe4000bf65270 */
[----:B------:R-:W-:Y:S01]  /*11c0*/  UISETP.NE.AND UP0, UPT, UR26, 0x1, UPT ;  /* 0x000000011a00788c */ /* 0x000fe2000bf05270 */
[----:B------:R-:W-:Y:S02]  /*11d0*/  UMOV UR10, UR11 ;  /* 0x0000000b000a7c82 */ /* 0x000fe40008000000 */
[----:B------:R-:W-:Y:S01]  /*11e0*/  UMOV UR22, UR23 ;  /* 0x0000001700167c82 */ /* 0x000fe20008000000 */
[----:B------:R-:W-:Y:S02]  /*11f0*/  @UP1 USHF.R.U32.HI UR5, URZ, UR4, UR10 ;  /* 0x00000004ff051299 */ /* 0x000fe4000801160a */
[----:B------:R-:W-:Y:S02]  /*1200*/  UIMAD.WIDE.U32 UR24, UR12, UR19, URZ ;  /* 0x000000130c1872a5 */ /* 0x000fe4000f8e00ff */
[----:B------:R-:W-:-:S02]  /*1210*/  UIMAD.WIDE.U32 UR10, UR5, UR8, URZ ;  /* 0x00000008050a72a5 */ /* 0x000fc4000f8e00ff */
[----:B------:R-:W-:Y:S02]  /*1220*/  @UP3 USHF.R.U32.HI UR6, URZ, UR17, UR22 ;  /* 0x00000011ff063299 */ /* 0x000fe40008011616 */
[----:B------:R-:W-:Y:S02]  /*1230*/  UIMAD.WIDE.U32 UR14, UR20, UR16, URZ ;  /* 0x00000010140e72a5 */ /* 0x000fe4000f8e00ff */
[----:B------:R-:W-:Y:S01]  /*1240*/  UIMAD.WIDE.U32 UR22, UR6, UR8, URZ ;  /* 0x00000008061672a5 */ /* 0x000fe2000f8e00ff */
[----:B------:R-:W-:Y:S01]  /*1250*/  UMOV UR24, UR25 ;  /* 0x0000001900187c82 */ /* 0x000fe20008000000 */
[----:B------:R-:W-:Y:S01]  /*1260*/  UMOV UR10, UR11 ;  /* 0x0000000b000a7c82 */ /* 0x000fe20008000000 */
[----:B------:R-:W-:Y:S02]  /*1270*/  USHF.R.U32.HI UR24, URZ, UR4, UR24 ;  /* 0x00000004ff187299 */ /* 0x000fe40008011618 */
[----:B------:R-:W-:Y:S02]  /*1280*/  @UP0 USHF.R.U32.HI UR5, URZ, UR9, UR10 ;  /* 0x00000009ff050299 */ /* 0x000fe4000801160a */
[----:B------:R-:W-:Y:S01]  /*1290*/  UMOV UR7, UR23 ;  /* 0x0000001700077c82 */ /* 0x000fe20008000000 */
[----:B------:R-:W-:Y:S01]  /*12a0*/  UMOV UR14, UR15 ;  /* 0x0000000f000e7c82 */ /* 0x000fe20008000000 */
[----:B------:R-:W-:-:S02]  /*12b0*/  @UP0 USHF.R.U32.HI UR6, URZ, UR9, UR7 ;  /* 0x00000009ff060299 */ /* 0x000fc40008011607 */
[----:B------:R-:W-:Y:S02]  /*12c0*/  USHF.R.U32.HI UR17, URZ, UR17, UR14 ;  /* 0x00000011ff117299 */ /* 0x000fe4000801160e */
[----:B------:R-:W-:Y:S02]  /*12d0*/  USEL UR4, UR12, UR24, !UP1 ;  /* 0x000000180c047287 */ /* 0x000fe4000c800000 */
[----:B------:R-:W-:Y:S02]  /*12e0*/  UIMAD UR7, UR5, UR26, URZ ;  /* 0x0000001a050772a4 */ /* 0x000fe4000f8e02ff */
[----:B------:R-:W-:Y:S02]  /*12f0*/  USEL UR5, UR20, UR17, !UP3 ;  /* 0x0000001114057287 */ /* 0x000fe4000d800000 */
[----:B------:R-:W-:Y:S02]  /*1300*/  UIMAD UR13, UR6, UR26, URZ ;  /* 0x0000001a060d72a4 */ /* 0x000fe4000f8e02ff */
[----:B------:R-:W-:-:S02]  /*1310*/  UISETP.GE.AND UP1, UPT, UR4, UR7, UPT ;  /* 0x000000070400728c */ /* 0x000fc4000bf26270 */
[----:B------:R-:W-:Y:S02]  /*1320*/  UIMAD.WIDE.U32 UR10, UR4, UR8, URZ ;  /* 0x00000008040a72a5 */ /* 0x000fe4000f8e00ff */
[----:B------:R-:W-:Y:S02]  /*1330*/  UISETP.GE.OR UP1, UPT, UR5, UR13, UP1 ;  /* 0x0000000d0500728c */ /* 0x000fe40008f26670 */
[----:B------:R-:W-:Y:S02]  /*1340*/  UIMAD.WIDE.U32 UR14, UR5, UR8, URZ ;  /* 0x00000008050e72a5 */ /* 0x000fe4000f8e00ff */
[----:B------:R-:W-:Y:S01]  /*1350*/  UIADD3 UR7, UPT, UPT, -UR4, URZ, URZ ;  /* 0x000000ff04077290 */ /* 0x000fe2000fffe1ff */
[----:B------:R-:W-:Y:S01]  /*1360*/  UMOV UR8, UR11 ;  /* 0x0000000b00087c82 */ /* 0x000fe20008000000 */
[----:B------:R-:W-:Y:S02]  /*1370*/  UIADD3 UR10, UPT, UPT, -UR5, URZ, URZ ;  /* 0x000000ff050a7290 */ /* 0x000fe4000fffe1ff */
[----:B------:R-:W-:-:S02]  /*1380*/  USHF.R.U32.HI UR8, URZ, UR9, UR8 ;  /* 0x00000009ff087299 */ /* 0x000fc40008011608 */
[----:B------:R-:W-:Y:S02]  /*1390*/  UIMAD UR12, UR18, UR7, UR12 ;  /* 0x00000007120c72a4 */ /* 0x000fe4000f8e020c */
[----:B------:R-:W-:Y:S01]  /*13a0*/  USEL UR8, UR4, UR8, !UP0 ;  /* 0x0000000804087287 */ /* 0x000fe2000c000000 */
[----:B------:R-:W-:Y:S01]  /*13b0*/  @!UP1 UMOV UR7, UR15 ;  /* 0x0000000f00079c82 */ /* 0x000fe20008000000 */
[----:B------:R-:W-:Y:S02]  /*13c0*/  UIMAD UR20, UR28, UR10, UR20 ;  /* 0x0000000a1c1472a4 */ /* 0x000fe4000f8e0214 */
[----:B------:R-:W-:Y:S02]  /*13d0*/  @!UP1 USHF.R.U32.HI UR7, URZ, UR9, UR7 ;  /* 0x00000009ff079299 */ /* 0x000fe40008011607 */
[----:B------:R-:W-:Y:S02]  /*13e0*/  UIADD3 UR9, UPT, UPT, -UR8, URZ, URZ ;  /* 0x000000ff08097290 */ /* 0x000fe4000fffe1ff */
[----:B------:R-:W-:-:S02]  /*13f0*/  @!UP1 USEL UR7, UR5, UR7, !UP0 ;  /* 0x0000000705079287 */ /* 0x000fc4000c000000 */
[----:B------:R-:W-:Y:S02]  /*1400*/  UIMAD UR9, UR26, UR9, UR4 ;  /* 0x000000091a0972a4 */ /* 0x000fe4000f8e0204 */
[----:B------:R-:W-:Y:S02]  /*1410*/  @!UP1 UIADD3 UR8, UPT, UPT, UR8, -UR7, URZ ;  /* 0x8000000708089290 */ /* 0x000fe4000fffe0ff */
[----:B------:R-:W-:Y:S02]  /*1420*/  @!UP1 UIMAD UR6, UR9, UR6, UR7 ;  /* 0x00000006090692a4 */ /* 0x000fe4000f8e0207 */
[----:B------:R-:W-:-:S04]  /*1430*/  @!UP1 UIMAD UR4, UR8, UR26, UR5 ;  /* 0x0000001a080492a4 */ /* 0x000fc8000f8e0205 */
[----:B------:R-:W-:Y:S01]  /*1440*/  UIMAD UR12, UR4, UR18, UR12 ;  /* 0x00000012040c72a4 */ /* 0x000fe2000f8e020c */
[----:B------:R-:W-:Y:S02]  /*1450*/  @!UP1 UMOV UR5, UR6 ;  /* 0x0000000600059c82 */ /* 0x000fe40008000000 */
[----:B------:R-:W-:-:S12]  /*1460*/  UIMAD UR20, UR5, UR28, UR20 ;  /* 0x0000001c051472a4 */ /* 0x000fd8000f8e0214 */
.L_x_18:
[----:B------:R-:W-:Y:S02]  /*1470*/  UISETP.NE.AND UP0, UPT, UR29, 0x1, UPT ;  /* 0x000000011d00788c */ /* 0x000fe4000bf05270 */
[----:B------:R-:W-:Y:S02]  /*1480*/  UISETP.NE.AND UP3, UPT, UR21, 0x2, UPT ;  /* 0x000000021500788c */ /* 0x000fe4000bf65270 */
[----:B------:R-:W-:Y:S02]  /*1490*/  ULOP3.LUT UR57, UR57, 0x3000, URZ, 0xc0, !UPT ;  /* 0x0000300039397892 */ /* 0x000fe4000f8ec0ff */
[----:B------:R-:W-:Y:S02]  /*14a0*/  ULOP3.LUT UR53, UR53, 0x300, URZ, 0xc0, !UPT ;  /* 0x0000030035357892 */ /* 0x000fe4000f8ec0ff */
[----:B------:R-:W-:Y:S02]  /*14b0*/  USHF.R.U32.HI UR37, URZ, 0x1, UR63 ;  /* 0x00000001ff257899 */ /* 0x000fe4000801163f */
[----:B------:R-:W-:Y:S01]  /*14c0*/  ULOP3.LUT UR18, UR27, 0x80, URZ, 0xc0, !UPT ;  /* 0x000000801b127892 */ /* 0x000fe2000f8ec0ff */
[----:B------:R-:W-:Y:S11]  /*14d0*/  BRA.U UP0, `(.L_x_19) ;  /* 0x0000000100447547 */ /* 0x000ff6000b800000 */
[----:B------:R-:W1:Y:S01]  /*14e0*/  LDCU.128 UR8, c[0x0][0xf10] ;  /* 0x0001e200ff0877ac */ /* 0x000e620008000c00 */
[----:B------:R-:W3:Y:S01]  /*14f0*/  LDCU UR13, c[0x0][0xf0c] ;  /* 0x0001e180ff0d77ac */ /* 0x000ee20008000800 */
[----:B------:R-:W4:Y:S01]  /*1500*/  LDCU UR14, c[0x0][0xf20] ;  /* 0x0001e400ff0e77ac */ /* 0x000f220008000800 */
[----:B-1----:R-:W-:Y:S02]  /*1510*/  UIMAD.WIDE.U32 UR6, UR20, UR8, URZ ;  /* 0x00000008140672a5 */ /* 0x002fe4000f8e00ff */
[----:B------:R-:W-:Y:S02]  /*1520*/  UIMAD.WIDE.U32 UR4, UR12, UR11, URZ ;  /* 0x0000000b0c0472a5 */ /* 0x000fe4000f8e00ff */
[----:B---3--:R-:W-:Y:S02]  /*1530*/  UISETP.NE.AND UP1, UPT, UR13, 0x1, UPT ;  /* 0x000000010d00788c */ /* 0x008fe4000bf25270 */
[----:B------:R-:W-:Y:S01]  /*1540*/  UISETP.NE.AND UP0, UPT, UR10, 0x1, UPT ;  /* 0x000000010a00788c */ /* 0x000fe2000bf05270 */
[----:B------:R-:W-:-:S02]  /*1550*/  UMOV UR6, UR7 ;  /* 0x0000000700067c82 */ /* 0x000fc40008000000 */
[----:B------:R-:W-:Y:S01]  /*1560*/  UMOV UR4, UR5 ;  /* 0x0000000500047c82 */ /* 0x000fe20008000000 */
[----:B------:R-:W-:Y:S02]  /*1570*/  USHF.R.U32.HI UR6, URZ, UR9, UR6 ;  /* 0x00000009ff067299 */ /* 0x000fe40008011606 */
[----:B----4-:R-:W-:Y:S02]  /*1580*/  USHF.R.U32.HI UR4, URZ, UR14, UR4 ;  /* 0x0000000eff047299 */ /* 0x010fe40008011604 */
[----:B------:R-:W-:Y:S02]  /*1590*/  USEL UR5, UR20, UR6, !UP1 ;  /* 0x0000000614057287 */ /* 0x000fe4000c800000 */
[----:B------:R-:W-:-:S04]  /*15a0*/  USEL UR4, UR12, UR4, !UP0 ;  /* 0x000000040c047287 */ /* 0x000fc8000c000000 */
[----:B------:R-:W-:Y:S02]  /*15b0*/  UIADD3 UR6, UPT, UPT, UR5, -UR4, URZ ;  /* 0x8000000405067290 */ /* 0x000fe4000fffe0ff */
[----:B------:R-:W-:Y:S02]  /*15c0*/  UIADD3 UR4, UPT, UPT, -UR5, UR4, URZ ;  /* 0x0000000405047290 */ /* 0x000fe4000fffe1ff */
[----:B------:R-:W-:Y:S02]  /*15d0*/  UIMAD UR12, UR6, UR10, UR12 ;  /* 0x0000000a060c72a4 */ /* 0x000fe4000f8e020c */
[----:B------:R-:W-:-:S12]  /*15e0*/  UIMAD UR20, UR4, UR13, UR20 ;  /* 0x0000000d041472a4 */ /* 0x000fd8000f8e0214 */
.L_x_19:
[----:B------:R-:W-:Y:S05]  /*15f0*/  BRA.U !UP2, `(.L_x_20) ;  /* 0x000000010a0c7547 */ /* 0x000fea000b800000 */
[----:B------:R-:W-:Y:S01]  /*1600*/  UCGABAR_WAIT ;  /* 0x0000000000007dc7 */ /* 0x000fe20008000000 */
[----:B------:R-:W-:Y:S01]  /*1610*/  CCTL.IVALL ;  /* 0x00000000ff00798f */ /* 0x000fe20002000000 */
[----:B------:R-:W-:Y:S05]  /*1620*/  BRA `(.L_x_21) ;  /* 0x0000000000047947 */ /* 0x000fea0003800000 */
.L_x_20:
[----:B------:R-:W-:Y:S06]  /*1630*/  BAR.SYNC.DEFER_BLOCKING 0x0 ;  /* 0x0000000000007b1d */ /* 0x000fec0000010000 */
.L_x_21:
[----:B------:R-:W-:Y:S05]  /*1640*/  BRA.U UP3, `(.L_x_22) ;  /* 0x0000001503607547 */ /* 0x000fea000b800000 */
[----:B------:R-:W1:Y:S01]  /*1650*/  LDCU UR6, c[0x0][0x38c] ;  /* 0x00007180ff0677ac */ /* 0x000e620008000800 */
[----:B------:R-:W3:Y:S01]  /*1660*/  LDC R8, c[0x0][0x370] ;  /* 0x0000dc00ff087b82 */ /* 0x000ee20000000800 */
[----:B------:R-:W-:Y:S01]  /*1670*/  PLOP3.LUT P1, PT, PT, PT, UP5, 0x80, 0x8 ;  /* 0x000000000008781c */ /* 0x000fe20003f2f058 */
[----:B------:R-:W-:Y:S01]  /*1680*/  IMAD.MOV.U32 R15, RZ, RZ, 0x1 ;  /* 0x00000001ff0f7424 */ /* 0x000fe200078e00ff */
[----:B------:R-:W-:Y:S01]  /*1690*/  ISETP.EQ.OR P4, PT, R2, RZ, P5 ;  /* 0x000000ff0200720c */ /* 0x000fe20002f82670 */
[----:B------:R-:W-:Y:S01]  /*16a0*/  IMAD.MOV.U32 R14, RZ, RZ, RZ ;  /* 0x000000ffff0e7224 */ /* 0x000fe200078e00ff */
[----:B------:R-:W-:Y:S02]  /*16b0*/  PLOP3.LUT P1, PT, P1, PT, PT, 0x8, 0x80 ;  /* 0x000000000080781c */ /* 0x000fe40000f2e170 */
[----:B------:R-:W-:Y:S01]  /*16c0*/  CS2R R12, SRZ ;  /* 0x00000000000c7805 */ /* 0x000fe2000001ff00 */
[----:B------:R-:W-:Y:S01]  /*16d0*/  IMAD.MOV.U32 R11, RZ, RZ, 0x1 ;  /* 0x00000001ff0b7424 */ /* 0x000fe200078e00ff */
[----:B------:R-:W4:Y:S01]  /*16e0*/  LDC R0, c[0x0][0x374] ;  /* 0x0000dd00ff007b82 */ /* 0x000f220000000800 */
[----:B------:R-:W2:Y:S01]  /*16f0*/  LDCU.64 UR46, c[0x0][0x348] ;  /* 0x00006900ff2e77ac */ /* 0x000ea20008000a00 */
[----:B------:R-:W-:Y:S01]  /*1700*/  UMOV UR29, URZ ;  /* 0x000000ff001d7c82 */ /* 0x000fe20008000000 */
[----:B-1----:R-:W-:-:S02]  /*1710*/  UIADD3 UR5, UPT, UPT, UR6, 0xff, URZ ;  /* 0x000000ff06057890 */ /* 0x002fc4000fffe0ff */
[----:B------:R-:W-:Y:S02]  /*1720*/  UIADD3 UR64, UPT, UPT, UR6, 0x1fe, URZ ;  /* 0x000001fe06407890 */ /* 0x000fe4000fffe0ff */
[----:B------:R-:W-:-:S04]  /*1730*/  USHF.R.S32.HI UR4, URZ, 0x1f, UR5 ;  /* 0x0000001fff047899 */ /* 0x000fc80008011405 */
[----:B------:R-:W-:Y:S02]  /*1740*/  ULEA.HI UR4, UR4, UR5, URZ, 0x8 ;  /* 0x0000000504047291 */ /* 0x000fe4000f8f40ff */
[----:B------:R-:W-:Y:S02]  /*1750*/  UIADD3 UR5, UPT, UPT, UR6, -0x1, URZ ;  /* 0xffffffff06057890 */ /* 0x000fe4000fffe0ff */
[----:B------:R-:W-:Y:S02]  /*1760*/  USHF.R.S32.HI UR61, URZ, 0x8, UR4 ;  /* 0x00000008ff3d7899 */ /* 0x000fe40008011404 */
[----:B------:R-:W-:Y:S02]  /*1770*/  UISETP.GE.U32.AND UP1, UPT, UR5, -0x1ff, UPT ;  /* 0xfffffe010500788c */ /* 0x000fe4000bf26070 */
[----:B------:R-:W-:-:S04]  /*1780*/  UISETP.LT.U32.AND UP0, UPT, UR61, 0x2, UPT ;  /* 0x000000023d00788c */ /* 0x000fc8000bf01070 */
[----:B------:R-:W-:Y:S02]  /*1790*/  USEL UR60, UR61, 0x2, UP0 ;  /* 0x000000023d3c7887 */ /* 0x000fe40008000000 */
[----:B------:R-:W-:Y:S02]  /*17a0*/  UISETP.NE.AND UP0, UPT, UR21, URZ, UPT ;  /* 0x000000ff1500728c */ /* 0x000fe4000bf05270 */
[----:B------:R-:W-:Y:S02]  /*17b0*/  UIADD3 UR45, UPT, UPT, UR60, -0x1, URZ ;  /* 0xffffffff3c2d7890 */ /* 0x000fe4000fffe0ff */
[----:B------:R-:W-:Y:S02]  /*17c0*/  @UP1 UIADD3 UR45, UPT, UPT, UR60, URZ, URZ ;  /* 0x000000ff3c2d1290 */ /* 0x000fe4000fffe0ff */
[----:B------:R-:W-:Y:S02]  /*17d0*/  USEL UR56, UR56, 0x2, UP0 ;  /* 0x0000000238387887 */ /* 0x000fe40008000000 */
[----:B------:R-:W-:-:S02]  /*17e0*/  UIADD3 UR62, UPT, UPT, UR61, -UR60, URZ ;  /* 0x8000003c3d3e7290 */ /* 0x000fc4000fffe0ff */
[----:B--23--:R-:W-:-:S12]  /*17f0*/  UIADD3 UR45, UPT, UPT, UR45, 0x1, URZ ;  /* 0x000000012d2d7890 */ /* 0x00cfd8000fffe0ff */
.L_x_46:
[----:B------:R-:W-:Y:S01]  /*1800*/  UISETP.NE.AND UP0, UPT, UR59, URZ, UPT ;  /* 0x000000ff3b00728c */ /* 0x000fe2000bf05270 */
[----:B------:R-:W1:Y:S08]  /*1810*/  S2UR UR59, SR_CgaCtaId ;  /* 0x00000000003b79c3 */ /* 0x000e700000008800 */
[----:B------:R-:W-:Y:S05]  /*1820*/  BRA.U UP0, `(.L_x_23) ;  /* 0x0000000100347547 */ /* 0x000fea000b800000 */
[----:B------:R-:W2:Y:S01]  /*1830*/  S2R R2, SR_CgaCtaId ;  /* 0x0000000000027919 */ /* 0x000ea20000008800 */
[----:B------:R-:W-:-:S04]  /*1840*/  MOV R3, 0x400 ;  /* 0x0000040000037802 */ /* 0x000fc80000000f00 */
[----:B--2---:R-:W-:Y:S02]  /*1850*/  LEA R2, R2, R3, 0x18 ;  /* 0x0000000302027211 */ /* 0x004fe400078ec0ff */
[----:B------:R-:W-:-:S03]  /*1860*/  SHF.L.U32 R3, R11, 0x1f, RZ ;  /* 0x0000001f0b037819 */ /* 0x000fc600000006ff */
[----:B------:R-:W-:-:S04]  /*1870*/  IMAD R2, R12, 0x8, R2 ;  /* 0x000000080c027824 */ /* 0x000fc800078e0202 */
[----:B------:R-:W2:Y:S02]  /*1880*/  SYNCS.PHASECHK.TRANS64.TRYWAIT P0, [R2+URZ+0xc0], R3 ;  /* 0x0000c003020075a7 */ /* 0x000ea400080011ff */
[----:B--2---:R-:W-:Y:S05]  /*1890*/  @!P0 BRA `(.L_x_24) ;  /* 0x0000008000a08947 */ /* 0x004fea0003800000 */
.L_x_138:
[----:B------:R-:W-:Y:S01]  /*18a0*/  VIADD R12, R12, 0x1 ;  /* 0x000000010c0c7836 */ /* 0x000fe20000000000 */
[----:B------:R2:W-:Y:S04]  /*18b0*/  SYNCS.ARRIVE.TRANS64.A1T0 RZ, [R2+URZ+0xb0], RZ ;  /* 0x0000b0ff02ff79a7 */ /* 0x0005e800081000ff */
[----:B------:R-:W-:-:S04]  /*18c0*/  ISETP.NE.AND P0, PT, R12, 0x2, PT ;  /* 0x000000020c00780c */ /* 0x000fc80003f05270 */
[----:B------:R-:W-:Y:S02]  /*18d0*/  SEL R12, R12, RZ, P0 ;  /* 0x000000ff0c0c7207 */ /* 0x000fe40000000000 */
[----:B--2---:R-:W-:-:S04]  /*18e0*/  SEL R2, RZ, 0x1, P0 ;  /* 0x00000001ff027807 */ /* 0x004fc80000000000 */
[----:B------:R-:W-:-:S07]  /*18f0*/  LOP3.LUT R11, R11, R2, RZ, 0x3c, !PT ;  /* 0x000000020b0b7212 */ /* 0x000fce00078e3cff */
.L_x_23:
[----:B------:R-:W-:Y:S01]  /*1900*/  UMOV UR6, 0x400 ;  /* 0x0000040000067882 */ /* 0x000fe20000000000 */
[----:B------:R-:W-:Y:S01]  /*1910*/  SHF.L.U32 R2, R15, 0x1f, RZ ;  /* 0x0000001f0f027819 */ /* 0x000fe200000006ff */
[----:B-1----:R-:W-:Y:S02]  /*1920*/  ULEA UR6, UR59, UR6, 0x18 ;  /* 0x000000063b067291 */ /* 0x002fe4000f8ec0ff */
[----:B------:R-:W-:Y:S02]  /*1930*/  UISETP.GE.U32.AND UP0, UPT, UR64, 0x1ff, UPT ;  /* 0x000001ff4000788c */ /* 0x000fe4000bf06070 */
[----:B------:R-:W-:Y:S02]  /*1940*/  ULEA UR4, UR29, UR6, 0x3 ;  /* 0x000000061d047291 */ /* 0x000fe4000f8e18ff */
[----:B------:R-:W-:Y:S02]  /*1950*/  ULEA UR51, UR20, UR63, 0x2 ;  /* 0x0000003f14337291 */ /* 0x000fe4000f8e10ff */
[----:B------:R-:W-:-:S02]  /*1960*/  USHF.L.U32 UR35, UR12, 0x7, URZ ;  /* 0x000000070c237899 */ /* 0x000fc400080006ff */
[----:B------:R-:W-:Y:S01]  /*1970*/  USHF.L.U32 UR51, UR51, 0x5, URZ ;  /* 0x0000000533337899 */ /* 0x000fe200080006ff */
[----:B------:R-:W-:Y:S02]  /*1980*/  UMOV UR14, URZ ;  /* 0x000000ff000e7c82 */ /* 0x000fe40008000000 */
[----:B------:R1:W2:Y:S01]  /*1990*/  SYNCS.PHASECHK.TRANS64.TRYWAIT P2, [UR4+0x10], R2 ;  /* 0x00001002ff0075a7 */ /* 0x0002a20008041104 */
[----:B------:R-:W-:Y:S08]  /*19a0*/  BRA.U !UP0, `(.L_x_25) ;  /* 0x00000005084c7547 */ /* 0x000ff0000b800000 */
[----:B------:R-:W-:Y:S01]  /*19b0*/  UMOV UR7, URZ ;  /* 0x000000ff00077c82 */ /* 0x000fe20008000000 */
[----:B------:R-:W-:-:S05]  /*19c0*/  UMOV UR5, UR29 ;  /* 0x0000001d00057c82 */ /* 0x000fca0008000000 */
.L_x_33:
[----:B------:R-:W-:Y:S01]  /*19d0*/  ULEA UR49, UR5, UR6, 0x3 ;  /* 0x0000000605317291 */ /* 0x000fe2000f8e18ff */
[----:B--2---:R-:W-:Y:S01]  /*19e0*/  @!P5 MOV R3, 0x10800 ;  /* 0x000108000003d802 */ /* 0x004fe20000000f00 */
[----:B--23--:R-:W-:Y:S10]  /*19f0*/  @P2 BRA `(.L_x_26) ;  /* 0x00000000000c2947 */ /* 0x00cff40003800000 */
[----:B------:R-:W-:-:S04]  /*1a00*/  SHF.L.U32 R4, R15, 0x1f, RZ ;  /* 0x0000001f0f047819 */ /* 0x000fc800000006ff */
[----:B------:R-:W2:Y:S02]  /*1a10*/  SYNCS.PHASECHK.TRANS64.TRYWAIT P0, [UR49+0x10], R4 ;  /* 0x00001004ff0075a7 */ /* 0x000ea40008001131 */
[----:B--2---:R-:W-:Y:S05]  /*1a20*/  @!P0 BRA `(.L_x_27) ;  /* 0x0000008000508947 */ /* 0x004fea0003800000 */
.L_x_26:
[----:B------:R2:W-:Y:S01]  /*1a30*/  @!P5 SYNCS.ARRIVE.TRANS64 RZ, [UR49], R3 ;  /* 0x00000003ffffd9a7 */ /* 0x0005e20008000031 */
[----:B------:R-:W-:-:S04]  /*1a40*/  ULOP3.LUT UR4, UR56, 0x2, URZ, 0xfc, !UPT ;  /* 0x0000000238047892 */ /* 0x000fc8000f8efcff */
[----:B------:R-:W-:-:S09]  /*1a50*/  UISETP.NE.AND UP0, UPT, UR4, 0x2, UPT ;  /* 0x000000020400788c */ /* 0x000fd2000bf05270 */
[----:B------:R-:W-:Y:S05]  /*1a60*/  BRA.U UP0, `(.L_x_28) ;  /* 0x0000000100047547 */ /* 0x000fea000b800000 */
[----:B------:R-:W-:Y:S05]  /*1a70*/  BPT.TRAP 0x1 ;  /* 0x000000040000795c */ /* 0x000fea0000300000 */
.L_x_28:
[----:B------:R-:W-:Y:S04]  /*1a80*/  BSSY.RECONVERGENT B0, `(.L_x_29) ;  /* 0x0000003000007945 */ /* 0x000fe80003800200 */
[----:B------:R-:W-:Y:S05]  /*1a90*/  @P4 BRA `(.L_x_30) ;  /* 0x0000000000044947 */ /* 0x000fea0003800000 */
[----:B------:R-:W-:Y:S05]  /*1aa0*/  BPT.TRAP 0x1 ;  /* 0x000000040000795c */ /* 0x000fea0000300000 */
.L_x_30:
[----:B------:R-:W-:Y:S05]  /*1ab0*/  BSYNC.RECONVERGENT B0 ;  /* 0x0000000000007941 */ /* 0x000fea0003800200 */
.L_x_29:
[----:B------:R-:W-:Y:S01]  /*1ac0*/  UIADD3 UR4, UPT, UPT, UR5, 0x1, URZ ;  /* 0x0000000105047890 */ /* 0x000fe2000fffe0ff */
[----:B------:R-:W-:Y:S01]  /*1ad0*/  BSSY.RECONVERGENT B0, `(.L_x_31) ;  /* 0x000003b000007945 */ /* 0x000fe20003800200 */
[----:B------:R-:W-:Y:S02]  /*1ae0*/  ELECT P0, URZ, PT ;  /* 0x0000000000ff782f */ /* 0x000fe40003800000 */
[----:B------:R-:W-:-:S04]  /*1af0*/  UISETP.NE.AND UP0, UPT, UR4, 0x2, UPT ;  /* 0x000000020400788c */ /* 0x000fc8000bf05270 */
[----:B------:R-:W-:Y:S02]  /*1b00*/  USEL UR8, URZ, 0x1, UP0 ;  /* 0x00000001ff087887 */ /* 0x000fe40008000000 */
[----:B------:R-:W-:-:S04]  /*1b10*/  USEL UR29, UR4, URZ, UP0 ;  /* 0x000000ff041d7287 */ /* 0x000fc80008000000 */
[----:B------:R-:W-:Y:S01]  /*1b20*/  ULEA UR4, UR29, UR6, 0x3 ;  /* 0x000000061d047291 */ /* 0x000fe2000f8e18ff */
[----:B------:R-:W-:-:S04]  /*1b30*/  LOP3.LUT R15, R15, UR8, RZ, 0x3c, !PT ;  /* 0x000000080f0f7c12 */ /* 0x000fc8000f8e3cff */
[----:B-1----:R-:W-:-:S04]  /*1b40*/  SHF.L.U32 R2, R15, 0x1f, RZ ;  /* 0x0000001f0f027819 */ /* 0x002fc800000006ff */
[----:B------:R1:W3:Y:S01]  /*1b50*/  SYNCS.PHASECHK.TRANS64.TRYWAIT P2, [UR4+0x10], R2 ;  /* 0x00001002ff0075a7 */ /* 0x0002e20008041104 */
[----:B------:R-:W-:Y:S05]  /*1b60*/  @!P0 BRA `(.L_x_32) ;  /* 0x0000000000c48947 */ /* 0x000fea0003800000 */
[----:B------:R-:W-:Y:S02]  /*1b70*/  USHF.L.U32 UR4, UR5, 0xf, URZ ;  /* 0x0000000f05047899 */ /* 0x000fe400080006ff */
[----:B------:R-:W-:Y:S02]  /*1b80*/  UIADD3 UR14, UP3, UPT, UR46, 0x80, URZ ;  /* 0x000000802e0e7890 */ /* 0x000fe4000ff7e0ff */
[----:B------:R-:W-:Y:S02]  /*1b90*/  ULOP3.LUT UR40, UR4, UR57, URZ, 0xfc, !UPT ;  /* 0x0000003904287292 */ /* 0x000fe4000f8efcff */
[----:B------:R-:W-:Y:S02]  /*1ba0*/  USHF.L.U32 UR8, UR5, 0xa, URZ ;  /* 0x0000000a05087899 */ /* 0x000fe400080006ff */
[----:B------:R-:W-:Y:S02]  /*1bb0*/  UIADD3 UR40, UPT, UPT, UR6, UR40, URZ ;  /* 0x0000002806287290 */ /* 0x000fe4000fffe0ff */
[----:B------:R-:W-:-:S02]  /*1bc0*/  USHF.L.U32 UR50, UR7, 0x8, URZ ;  /* 0x0000000807327899 */ /* 0x000fc400080006ff */
[----:B------:R-:W-:Y:S02]  /*1bd0*/  UIADD3 UR22, UP2, UPT, UR46, 0x180, URZ ;  /* 0x000001802e167890 */ /* 0x000fe4000ff5e0ff */
[----:B------:R-:W-:Y:S02]  /*1be0*/  UIADD3 UR4, UPT, UPT, UR6, UR4, URZ ;  /* 0x0000000406047290 */ /* 0x000fe4000fffe0ff */
[----:B------:R-:W-:Y:S02]  /*1bf0*/  UIADD3 UR38, UP1, UPT, UR46, 0x280, URZ ;  /* 0x000002802e267890 */ /* 0x000fe4000ff3e0ff */
[----:B------:R-:W-:Y:S02]  /*1c00*/  USHF.L.U32 UR11, UR7, 0x1, URZ ;  /* 0x00000001070b7899 */ /* 0x000fe400080006ff */
[----:B------:R-:W-:Y:S02]  /*1c10*/  UIADD3.X UR15, UPT, UPT, URZ, UR47, URZ, UP3, !UPT ;  /* 0x0000002fff0f7290 */ /* 0x000fe40009ffe4ff */
[----:B------:R-:W-:-:S02]  /*1c20*/  ULOP3.LUT UR16, UR53, UR8, URZ, 0xfc, !UPT ;  /* 0x0000000835107292 */ /* 0x000fc4000f8efcff */
[----:B------:R-:W-:Y:S02]  /*1c30*/  UIADD3 UR48, UPT, UPT, UR40, 0x8400, URZ ;  /* 0x0000840028307890 */ /* 0x000fe4000fffe0ff */
[----:B------:R-:W-:Y:S02]  /*1c40*/  UIADD3 UR30, UP0, UPT, UR46, 0x380, URZ ;  /* 0x000003802e1e7890 */ /* 0x000fe4000ff1e0ff */
[----:B------:R-:W-:Y:S02]  /*1c50*/  UIADD3 UR42, UPT, UPT, UR50, 0x80, URZ ;  /* 0x00000080322a7890 */ /* 0x000fe4000fffe0ff */
[----:B------:R-:W-:Y:S02]  /*1c60*/  UIADD3 UR40, UPT, UPT, UR40, 0xc400, URZ ;  /* 0x0000c40028287890 */ /* 0x000fe4000fffe0ff */
[----:B------:R-:W-:Y:S02]  /*1c70*/  UIADD3.X UR23, UPT, UPT, URZ, UR47, URZ, UP2, !UPT ;  /* 0x0000002fff177290 */ /* 0x000fe400097fe4ff */
[----:B------:R-:W-:-:S02]  /*1c80*/  UIADD3 UR32, UPT, UPT, UR4, 0x18400, URZ ;  /* 0x0001840004207890 */ /* 0x000fc4000fffe0ff */
[----:B------:R-:W-:Y:S02]  /*1c90*/  UIADD3 UR24, UPT, UPT, UR4, 0x1c400, URZ ;  /* 0x0001c40004187890 */ /* 0x000fe4000fffe0ff */
[----:B------:R-:W-:Y:S02]  /*1ca0*/  UIADD3.X UR39, UPT, UPT, URZ, UR47, URZ, UP1, !UPT ;  /* 0x0000002fff277290 */ /* 0x000fe40008ffe4ff */
[----:B------:R-:W-:Y:S02]  /*1cb0*/  UIADD3 UR19, UPT, UPT, UR37, UR11, URZ ;  /* 0x0000000b25137290 */ /* 0x000fe4000fffe0ff */
[----:B------:R-:W-:Y:S02]  /*1cc0*/  UIADD3 UR16, UPT, UPT, UR6, 0x28400, UR16 ;  /* 0x0002840006107890 */ /* 0x000fe4000fffe010 */
[----:B------:R-:W-:Y:S02]  /*1cd0*/  UIADD3 UR8, UPT, UPT, UR6, 0x28c00, UR8 ;  /* 0x00028c0006087890 */ /* 0x000fe4000fffe008 */
[----:B------:R-:W-:Y:S01]  /*1ce0*/  UIADD3.X UR31, UPT, UPT, URZ, UR47, URZ, UP0, !UPT ;  /* 0x0000002fff1f7290 */ /* 0x000fe200087fe4ff */
[----:B------:R-:W-:Y:S01]  /*1cf0*/  UMOV UR58, 0xf0000 ;  /* 0x000f0000003a7882 */ /* 0x000fe20000000000 */
[----:B------:R-:W-:Y:S01]  /*1d00*/  UMOV UR54, 0x0 ;  /* 0x0000000000367882 */ /* 0x000fe20000000000 */
[----:B------:R-:W-:Y:S01]  /*1d10*/  UMOV UR55, 0x10000000 ;  /* 0x1000000000377882 */ /* 0x000fe20000000000 */
[----:B------:R-:W-:Y:S01]  /*1d20*/  UMOV UR41, UR49 ;  /* 0x0000003100297c82 */ /* 0x000fe20008000000 */
[----:B------:R-:W-:Y:S01]  /*1d30*/  UMOV UR43, UR51 ;  /* 0x00000033002b7c82 */ /* 0x000fe20008000000 */
[----:B------:R-:W-:Y:S01]  /*1d40*/  UMOV UR44, UR52 ;  /* 0x00000034002c7c82 */ /* 0x000fe20008000000 */
[----:B------:R-:W-:Y:S01]  /*1d50*/  UMOV UR33, UR49 ;  /* 0x0000003100217c82 */ /* 0x000fe20008000000 */
[----:B------:R-:W-:Y:S01]  /*1d60*/  UMOV UR36, UR52 ;  /* 0x0000003400247c82 */ /* 0x000fe20008000000 */
[----:B------:R-:W-:Y:S01]  /*1d70*/  UMOV UR34, UR50 ;  /* 0x0000003200227c82 */ /* 0x000fe20008000000 */
[----:B------:R1:W-:Y:S01]  /*1d80*/  UTMALDG.3D.MULTICAST [UR48], [UR14], UR58, desc[UR54] ;  /* 0x000036300e0073b4 */ /* 0x0003e2000801183a */
[----:B------:R-:W-:Y:S01]  /*1d90*/  UMOV UR25, UR49 ;  /* 0x0000003100197c82 */ /* 0x000fe20008000000 */
[----:B------:R-:W-:Y:S01]  /*1da0*/  UMOV UR27, UR35 ;  /* 0x00000023001b7c82 */ /* 0x000fe20008000000 */
[----:B------:R-:W-:Y:S01]  /*1db0*/  UMOV UR28, UR52 ;  /* 0x00000034001c7c82 */ /* 0x000fe20008000000 */
[----:B------:R-:W-:Y:S01]  /*1dc0*/  UMOV UR26, UR42 ;  /* 0x0000002a001a7c82 */ /* 0x000fe20008000000 */
[----:B------:R-:W-:Y:S01]  /*1dd0*/  UMOV UR17, UR49 ;  /* 0x0000003100117c82 */ /* 0x000fe20008000000 */
[----:B------:R-:W-:Y:S01]  /*1de0*/  UMOV UR21, UR52 ;  /* 0x0000003400157c82 */ /* 0x000fe20008000000 */
[----:B------:R-:W-:Y:S01]  /*1df0*/  UMOV UR10, URZ ;  /* 0x000000ff000a7c82 */ /* 0x000fe20008000000 */
[----:B------:R1:W-:Y:S01]  /*1e00*/  UTMALDG.3D.MULTICAST [UR40], [UR14], UR58, desc[UR54] ;  /* 0x000036280e0073b4 */ /* 0x0003e2000801183a */
[----:B------:R-:W-:Y:S01]  /*1e10*/  UMOV UR9, UR49 ;  /* 0x0000003100097c82 */ /* 0x000fe20008000000 */
[----:B------:R-:W-:Y:S01]  /*1e20*/  UMOV UR13, UR52 ;  /* 0x00000034000d7c82 */ /* 0x000fe20008000000 */
[----:B------:R1:W-:Y:S01]  /*1e30*/  UTMALDG.3D [UR32], [UR22], desc[UR54] ;  /* 0x00003620160075b4 */ /* 0x0003e20008011000 */
[----:B------:R1:W-:Y:S01]  /*1e40*/  UTMALDG.3D [UR24], [UR22], desc[UR54] ;  /* 0x00003618160075b4 */ /* 0x0003e20008011000 */
[----:B------:R1:W-:Y:S01]  /*1e50*/  UTMALDG.4D.MULTICAST [UR16], [UR38], UR58, desc[UR54] ;  /* 0x00003610260073b4 */ /* 0x0003e2000801983a */
[----:B------:R1:W-:Y:S02]  /*1e60*/  UTMALDG.4D [UR8], [UR30], desc[UR54] ;  /* 0x000036081e0075b4 */ /* 0x0003e40008019000 */
[----:B-1----:R-:W-:Y:S01]  /*1e70*/  NOP ;  /* 0x0000000000007918 */ /* 0x002fe20000000000 */
.L_x_32:
[----:B------:R-:W-:Y:S05]  /*1e80*/  BSYNC.RECONVERGENT B0 ;  /* 0x0000000000007941 */ /* 0x000fea0003800200 */
.L_x_31:
[----:B------:R-:W-:Y:S01]  /*1e90*/  UIADD3 UR7, UPT, UPT, UR7, 0x1, URZ ;  /* 0x0000000107077890 */ /* 0x000fe2000fffe0ff */
[----:B------:R-:W-:Y:S01]  /*1ea0*/  UMOV UR5, UR29 ;  /* 0x0000001d00057c82 */ /* 0x000fe20008000000 */
[----:B------:R-:W-:Y:S02]  /*1eb0*/  UMOV UR14, UR45 ;  /* 0x0000002d000e7c82 */ /* 0x000fe40008000000 */
[----:B------:R-:W-:-:S09]  /*1ec0*/  UISETP.NE.AND UP0, UPT, UR7, UR45, UPT ;  /* 0x0000002d0700728c */ /* 0x000fd2000bf05270 */
[----:B------:R-:W-:Y:S05]  /*1ed0*/  BRA.U UP0, `(.L_x_33) ;  /* 0xfffffff900bc7547 */ /* 0x000fea000b83ffff */
.L_x_25:
[----:B------:R-:W-:Y:S01]  /*1ee0*/  ULEA UR4, UR29, UR6, 0x3 ;  /* 0x000000061d047291 */ /* 0x000fe2000f8e18ff */
[----:B-1----:R-:W-:Y:S01]  /*1ef0*/  SHF.L.U32 R2, R15, 0x1f, RZ ;  /* 0x0000001f0f027819 */ /* 0x002fe200000006ff */
[----:B------:R-:W-:Y:S01]  /*1f00*/  @!P1 SYNCS.ARRIVE.TRANS64.A1T0 RZ, [UR6+0x68], RZ ;  /* 0x000068ffffff99a7 */ /* 0x000fe20008100006 */
[----:B------:R-:W-:-:S06]  /*1f10*/  UISETP.GT.AND UP0, UPT, UR61, UR60, UPT ;  /* 0x0000003c3d00728c */ /* 0x000fcc000bf04270 */
[----:B------:R1:W1:Y:S03]  /*1f20*/  SYNCS.PHASECHK.TRANS64.TRYWAIT P1, [UR4+0x10], R2 ;  /* 0x00001002ff0075a7 */ /* 0x0002660008021104 */
[----:B------:R-:W-:Y:S05]  /*1f30*/  BRA.U !UP0, `(.L_x_34) ;  /* 0x0000000508487547 */ /* 0x000fea000b800000 */
[----:B------:R-:W-:Y:S01]  /*1f40*/  UIADD3 UR15, UPT, UPT, UR62, UR14, URZ ;  /* 0x0000000e3e0f7290 */ /* 0x000fe2000fffe0ff */
[----:B------:R-:W-:-:S11]  /*1f50*/  UMOV UR7, UR29 ;  /* 0x0000001d00077c82 */ /* 0x000fd60008000000 */
.L_x_42:
[----:B------:R-:W-:Y:S01]  /*1f60*/  ULEA UR49, UR7, UR6, 0x3 ;  /* 0x0000000607317291 */ /* 0x000fe2000f8e18ff */
[----:B--2---:R-:W-:Y:S01]  /*1f70*/  @!P5 MOV R3, 0x10800 ;  /* 0x000108000003d802 */ /* 0x004fe20000000f00 */
[----:B-1----:R-:W-:Y:S10]  /*1f80*/  @P1 BRA `(.L_x_35) ;  /* 0x00000000000c1947 */ /* 0x002ff40003800000 */
[----:B------:R-:W-:-:S04]  /*1f90*/  SHF.L.U32 R4, R15, 0x1f, RZ ;  /* 0x0000001f0f047819 */ /* 0x000fc800000006ff */
[----:B------:R-:W1:Y:S02]  /*1fa0*/  SYNCS.PHASECHK.TRANS64.TRYWAIT P0, [UR49+0x10], R4 ;  /* 0x00001004ff0075a7 */ /* 0x000e640008001131 */
[----:B-1----:R-:W-:Y:S05]  /*1fb0*/  @!P0 BRA `(.L_x_36) ;  /* 0x0000007c00048947 */ /* 0x002fea0003800000 */
.L_x_35:
[----:B------:R2:W-:Y:S01]  /*1fc0*/  @!P5 SYNCS.ARRIVE.TRANS64 RZ, [UR49], R3 ;  /* 0x00000003ffffd9a7 */ /* 0x0005e20008000031 */
[----:B------:R-:W-:-:S04]  /*1fd0*/  ULOP3.LUT UR4, UR56, 0x2, URZ, 0xfc, !UPT ;  /* 0x0000000238047892 */ /* 0x000fc8000f8efcff */
[----:B------:R-:W-:-:S09]  /*1fe0*/  UISETP.NE.AND UP0, UPT, UR4, 0x2, UPT ;  /* 0x000000020400788c */ /* 0x000fd2000bf05270 */
[----:B------:R-:W-:Y:S05]  /*1ff0*/  BRA.U UP0, `(.L_x_37) ;  /* 0x0000000100047547 */ /* 0x000fea000b800000 */
[----:B------:R-:W-:Y:S05]  /*2000*/  BPT.TRAP 0x1 ;  /* 0x000000040000795c */ /* 0x000fea0000300000 */
.L_x_37:
[----:B------:R-:W-:Y:S04]  /*2010*/  BSSY.RECONVERGENT B0, `(.L_x_38) ;  /* 0x0000003000007945 */ /* 0x000fe80003800200 */
[----:B------:R-:W-:Y:S05]  /*2020*/  @P4 BRA `(.L_x_39) ;  /* 0x0000000000044947 */ /* 0x000fea0003800000 */
[----:B------:R-:W-:Y:S05]  /*2030*/  BPT.TRAP 0x1 ;  /* 0x000000040000795c */ /* 0x000fea0000300000 */
.L_x_39:
[----:B------:R-:W-:Y:S05]  /*2040*/  BSYNC.RECONVERGENT B0 ;  /* 0x0000000000007941 */ /* 0x000fea0003800200 */
.L_x_38:
        /* <DEDUP_REMOVED lines=9> */
[----:B------:R1:W1:Y:S01]  /*20e0*/  SYNCS.PHASECHK.TRANS64.TRYWAIT P1, [UR4+0x10], R2 ;  /* 0x00001002ff0075a7 */ /* 0x0002620008021104 */
        /* <DEDUP_REMOVED lines=14> */
[----:B------:R-:W-:Y:S02]  /*21d0*/  UIADD3 UR42, UPT, UPT, UR50, 0x80, URZ ;  /* 0x00000080322a7890 */ /* 0x000fe4000fffe0ff */
[----:B------:R-:W-:Y:S02]  /*21e0*/  UIADD3 UR40, UPT, UPT, UR40, 0xc400, URZ ;  /* 0x0000c40028287890 */ /* 0x000fe4000fffe0ff */
[----:B------:R-:W-:Y:S02]  /*21f0*/  UIADD3.X UR23, UPT, UPT, URZ, UR47, URZ, UP2, !UPT ;  /* 0x0000002fff177290 */ /* 0x000fe400097fe4ff */
[----:B------:R-:W-:Y:S02]  /*2200*/  UIADD3 UR32, UPT, UPT, UR8, 0x18400, URZ ;  /* 0x0001840008207890 */ /* 0x000fe4000fffe0ff */
[----:B------:R-:W-:-:S02]  /*2210*/  UIADD3 UR38, UP0, UPT, UR46, 0x380, URZ ;  /* 0x000003802e267890 */ /* 0x000fc4000ff1e0ff */
[----:B------:R-:W-:Y:S02]  /*2220*/  UIADD3 UR24, UPT, UPT, UR8, 0x1c400, URZ ;  /* 0x0001c40008187890 */ /* 0x000fe4000fffe0ff */
[----:B------:R-:W-:Y:S02]  /*2230*/  UIADD3.X UR31, UPT, UPT, URZ, UR47, URZ, UP1, !UPT ;  /* 0x0000002fff1f7290 */ /* 0x000fe40008ffe4ff */
[----:B------:R-:W-:Y:S02]  /*2240*/  UIADD3 UR19, UPT, UPT, UR37, UR11, URZ ;  /* 0x0000000b25137290 */ /* 0x000fe4000fffe0ff */
[----:B------:R-:W-:Y:S01]  /*2250*/  UIADD3 UR16, UPT, UPT, UR6, 0x28400, UR16 ;  /* 0x0002840006107890 */ /* 0x000fe2000fffe010 */
[----:B------:R-:W-:Y:S01]  /*2260*/  UMOV UR10, 0xf0000 ;  /* 0x000f0000000a7882 */ /* 0x000fe20000000000 */
[----:B------:R-:W-:Y:S01]  /*2270*/  UMOV UR54, 0x0 ;  /* 0x0000000000367882 */ /* 0x000fe20000000000 */
[----:B------:R-:W-:Y:S01]  /*2280*/  UMOV UR55, 0x10000000 ;  /* 0x1000000000377882 */ /* 0x000fe20000000000 */
[----:B------:R-:W-:Y:S01]  /*2290*/  UIADD3 UR8, UPT, UPT, UR6, 0x28c00, UR9 ;  /* 0x00028c0006087890 */ /* 0x000fe2000fffe009 */
[----:B------:R-:W-:Y:S01]  /*22a0*/  UTMALDG.3D.MULTICAST [UR48], [UR4], UR10, desc[UR54] ;  /* 0x00003630040073b4 */ /* 0x000fe2000801180a */
[----:B------:R-:W-:Y:S01]  /*22b0*/  UIADD3.X UR39, UPT, UPT, URZ, UR47, URZ, UP0, !UPT ;  /* 0x0000002fff277290 */ /* 0x000fe200087fe4ff */
[----:B------:R-:W-:Y:S01]  /*22c0*/  UMOV UR41, UR49 ;  /* 0x0000003100297c82 */ /* 0x000fe20008000000 */
        /* <DEDUP_REMOVED lines=8> */
[----:B------:R-:W-:Y:S01]  /*2350*/  UTMALDG.3D.MULTICAST [UR40], [UR4], UR10, desc[UR54] ;  /* 0x00003628040073b4 */ /* 0x000fe2000801180a */
[----:B------:R-:W-:Y:S01]  /*2360*/  UMOV UR26, UR42 ;  /* 0x0000002a001a7c82 */ /* 0x000fe20008000000 */
[----:B------:R-:W-:Y:S01]  /*2370*/  UMOV UR17, UR49 ;  /* 0x0000003100117c82 */ /* 0x000fe20008000000 */
[----:B------:R-:W-:Y:S01]  /*2380*/  UMOV UR21, UR52 ;  /* 0x0000003400157c82 */ /* 0x000fe20008000000 */
[----:B------:R-:W-:Y:S01]  /*2390*/  UMOV UR9, UR49 ;  /* 0x0000003100097c82 */ /* 0x000fe20008000000 */
[----:B------:R-:W-:Y:S01]  /*23a0*/  UMOV UR13, UR52 ;  /* 0x00000034000d7c82 */ /* 0x000fe20008000000 */
[----:B------:R-:W-:Y:S01]  /*23b0*/  UTMALDG.3D [UR32], [UR22], desc[UR54] ;  /* 0x00003620160075b4 */ /* 0x000fe20008011000 */
[----:B------:R-:W-:Y:S01]  /*23c0*/  UTMALDG.3D [UR24], [UR22], desc[UR54] ;  /* 0x00003618160075b4 */ /* 0x000fe20008011000 */
[----:B------:R2:W-:Y:S02]  /*23d0*/  UTMALDG.4D.MULTICAST [UR16], [UR30], UR10, desc[UR54] ;  /* 0x000036101e0073b4 */ /* 0x0005e4000801980a */
[----:B--2---:R-:W-:-:S02]  /*23e0*/  UMOV UR10, URZ ;  /* 0x000000ff000a7c82 */ /* 0x004fc40008000000 */
[----:B------:R2:W-:Y:S02]  /*23f0*/  UTMALDG.4D [UR8], [UR38], desc[UR54] ;  /* 0x00003608260075b4 */ /* 0x0005e40008019000 */
[----:B--2---:R-:W-:Y:S01]  /*2400*/  NOP ;  /* 0x0000000000007918 */ /* 0x004fe20000000000 */
.L_x_41:
[----:B------:R-:W-:Y:S05]  /*2410*/  BSYNC.RECONVERGENT B0 ;  /* 0x0000000000007941 */ /* 0x000fea0003800200 */
.L_x_40:
[----:B------:R-:W-:Y:S01]  /*2420*/  UIADD3 UR14, UPT, UPT, UR14, 0x1, URZ ;  /* 0x000000010e0e7890 */ /* 0x000fe2000fffe0ff */
[----:B------:R-:W-:-:S03]  /*2430*/  UMOV UR7, UR29 ;  /* 0x0000001d00077c82 */ /* 0x000fc60008000000 */
[----:B------:R-:W-:-:S09]  /*2440*/  UISETP.NE.AND UP0, UPT, UR14, UR15, UPT ;  /* 0x0000000f0e00728c */ /* 0x000fd2000bf05270 */
[----:B------:R-:W-:Y:S05]  /*2450*/  BRA.U UP0, `(.L_x_42) ;  /* 0xfffffff900c07547 */ /* 0x000fea000b83ffff */
.L_x_34:
[C---:B-1----:R-:W-:Y:S01]  /*2460*/  LEA R2, R14.reuse, UR6, 0x3 ;  /* 0x000000060e027c11 */ /* 0x042fe2000f8e18ff */
[----:B------:R-:W-:Y:S01]  /*2470*/  NOP ;  /* 0x0000000000007918 */ /* 0x000fe20000000000 */
[----:B--2---:R-:W-:Y:S02]  /*2480*/  SHF.L.U32 R3, R13, 0x1f, RZ ;  /* 0x0000001f0d037819 */ /* 0x004fe400000006ff */
[----:B------:R-:W-:Y:S02]  /*2490*/  LEA R4, R14, UR6, 0x4 ;  /* 0x000000060e047c11 */ /* 0x000fe4000f8e20ff */
[----:B------:R-:W1:Y:S02]  /*24a0*/  SYNCS.PHASECHK.TRANS64.TRYWAIT P0, [R2+URZ+0x70], R3 ;  /* 0x00007003020075a7 */ /* 0x000e6400080011ff */
[----:B-1----:R-:W-:Y:S05]  /*24b0*/  @!P0 BRA `(.L_x_43) ;  /* 0x0000007400dc8947 */ /* 0x002fea0003800000 */
.L_x_141:
[----:B------:R-:W3:Y:S01]  /*24c0*/  LDS.128 R4, [R4+0xe0] ;  /* 0x0000e00004047984 */ /* 0x000ee20000000c00 */
[----:B------:R-:W-:Y:S01]  /*24d0*/  ISETP.GE.AND P0, PT, R40, 0x1, PT ;  /* 0x000000012800780c */ /* 0x000fe20003f06270 */
[----:B-1----:R-:W-:Y:S01]  /*24e0*/  VIADD R2, R2, 0x80 ;  /* 0x0000008002027836 */ /* 0x002fe20000000000 */
[----:B------:R-:W-:Y:S01]  /*24f0*/  @!PT LDS RZ, [RZ] ;  /* 0x00000000fffff984 */ /* 0x000fe20000000800 */
[----:B------:R-:W-:Y:S01]  /*2500*/  @!PT LDS RZ, [RZ] ;  /* 0x00000000fffff984 */ /* 0x000fe20000000800 */
[----:B------:R-:W-:Y:S01]  /*2510*/  @!PT LDS RZ, [RZ] ;  /* 0x00000000fffff984 */ /* 0x000fe20000000800 */
[----:B------:R-:W-:Y:S01]  /*2520*/  @!PT LDS RZ, [RZ] ;  /* 0x00000000fffff984 */ /* 0x000fe20000000800 */
[----:B------:R1:W-:Y:S06]  /*2530*/  MEMBAR.ALL.CTA ;  /* 0x0000000000007992 */ /* 0x0003ec0000008000 */
[----:B-1----:R-:W1:Y:S01]  /*2540*/  FENCE.VIEW.ASYNC.S ;  /* 0x00000000000073c6 */ /* 0x002e620000000000 */
[----:B------:R-:W-:-:S04]  /*2550*/  PRMT R2, RZ, 0x654, R2 ;  /* 0x00000654ff027816 */ /* 0x000fc80000000002 */
[----:B-1----:R1:W-:Y:S01]  /*2560*/  SYNCS.ARRIVE.TRANS64.RED.A1T0 RZ, [R2+URZ], RZ ;  /* 0x000000ff02ff79a7 */ /* 0x0023e200081004ff */
[----:B---3--:R-:W-:-:S13]  /*2570*/  LOP3.LUT P2, RZ, R6, 0x1, RZ, 0xc0, !PT ;  /* 0x0000000106ff7812 */ /* 0x008fda000784c0ff */
[----:B------:R-:W-:Y:S01]  /*2580*/  @P2 SHF.R.U32.HI R3, RZ, 0x10, R5 ;  /* 0x00000010ff032819 */ /* 0x000fe20000011605 */
[----:B------:R-:W-:Y:S01]  /*2590*/  VOTEU.ANY UP0, P2 ;  /* 0x0000000000ff7886 */ /* 0x000fe20001000100 */
[----:B------:R-:W-:Y:S02]  /*25a0*/  @P2 MOV R10, R4 ;  /* 0x00000004000a2202 */ /* 0x000fe40000000f00 */
[----:B------:R-:W-:Y:S02]  /*25b0*/  @P2 R2UR.BROADCAST UR4, R3 ;  /* 0x00000000030422ca */ /* 0x000fe400008e0000 */
[----:B------:R-:W-:-:S11]  /*25c0*/  @P2 LOP3.LUT R9, R5, 0xffff, RZ, 0xc0, !PT ;  /* 0x0000ffff05092812 */ /* 0x000fd600078ec0ff */
[----:B------:R-:W-:Y:S01]  /*25d0*/  @UP0 UMOV UR52, UR4 ;  /* 0x0000000400340c82 */ /* 0x000fe20008000000 */
[----:B-1----:R-:W-:Y:S05]  /*25e0*/  @!P0 BRA `(.L_x_44) ;  /* 0x0000000000b88947 */ /* 0x002fea0003800000 */
[----:B------:R-:W4:Y:S01]  /*25f0*/  LDC.64 R4, c[0x0][0xf18] ;  /* 0x0003c600ff047b82 */ /* 0x000f220000000a00 */
[----:B------:R-:W-:-:S07]  /*2600*/  ISETP.NE.AND P3, PT, R40, 0x1, PT ;  /* 0x000000012800780c */ /* 0x000fce0003f65270 */
[----:B------:R-:W1:Y:S08]  /*2610*/  LDC.64 R6, c[0x0][0xf10] ;  /* 0x0003c400ff067b82 */ /* 0x000e700000000a00 */
[----:B------:R-:W2:Y:S08]  /*2620*/  LDC R16, c[0x0][0xf20] ;  /* 0x0003c800ff107b82 */ /* 0x000eb00000000800 */
[----:B------:R-:W3:Y:S01]  /*2630*/  LDC R17, c[0x0][0xf0c] ;  /* 0x0003c300ff117b82 */ /* 0x000ee20000000800 */
[----:B----4-:R-:W-:Y:S01]  /*2640*/  IMAD.HI.U32 R19, R0, R5, RZ ;  /* 0x0000000500137227 */ /* 0x010fe200078e00ff */
[----:B------:R-:W-:-:S03]  /*2650*/  ISETP.NE.AND P0, PT, R4, 0x1, PT ;  /* 0x000000010400780c */ /* 0x000fc60003f05270 */
[----:B------:R-:W-:-:S03]  /*2660*/  IMAD.HI.U32 R5, R9, R5, RZ ;  /* 0x0000000509057227 */ /* 0x000fc600078e00ff */
[----:B------:R-:W4:Y:S01]  /*2670*/  LDC.64 R2, c[0x0][0xf28] ;  /* 0x0003ca00ff027b82 */ /* 0x000f220000000a00 */
[----:B-1----:R-:W-:-:S04]  /*2680*/  IMAD.HI.U32 R20, R8, R6, RZ ;  /* 0x0000000608147227 */ /* 0x002fc800078e00ff */
[----:B------:R-:W-:Y:S01]  /*2690*/  IMAD.HI.U32 R21, R10, R6, RZ ;  /* 0x000000060a157227 */ /* 0x000fe200078e00ff */
[----:B------:R-:W-:Y:S02]  /*26a0*/  SHF.R.U32.HI R20, RZ, R7, R20 ;  /* 0x00000007ff147219 */ /* 0x000fe40000011614 */
[-C--:B--2---:R-:W-:Y:S02]  /*26b0*/  SHF.R.U32.HI R19, RZ, R16.reuse, R19 ;  /* 0x00000010ff137219 */ /* 0x084fe40000011613 */
[----:B------:R-:W-:Y:S02]  /*26c0*/  SHF.R.U32.HI R5, RZ, R16, R5 ;  /* 0x00000010ff057219 */ /* 0x000fe40000011605 */
[----:B------:R-:W-:Y:S02]  /*26d0*/  SEL R19, R0, R19, !P0 ;  /* 0x0000001300137207 */ /* 0x000fe40004000000 */
[----:B------:R-:W-:Y:S02]  /*26e0*/  SHF.R.U32.HI R21, RZ, R7, R21 ;  /* 0x00000007ff157219 */ /* 0x000fe40000011615 */
[----:B---3--:R-:W-:-:S02]  /*26f0*/  ISETP.NE.AND P1, PT, R17, 0x1, PT ;  /* 0x000000011100780c */ /* 0x008fc40003f25270 */
[----:B------:R-:W-:Y:S02]  /*2700*/  SEL R5, R9, R5, !P0 ;  /* 0x0000000509057207 */ /* 0x000fe40004000000 */
[----:B------:R-:W-:Y:S02]  /*2710*/  SEL R20, R8, R20, !P1 ;  /* 0x0000001408147207 */ /* 0x000fe40004800000 */
[----:B------:R-:W-:Y:S01]  /*2720*/  SEL R21, R10, R21, !P1 ;  /* 0x000000150a157207 */ /* 0x000fe20004800000 */
[----:B----4-:R-:W-:-:S04]  /*2730*/  IMAD.HI.U32 R18, R19, R2, RZ ;  /* 0x0000000213127227 */ /* 0x010fc800078e00ff */
[----:B------:R-:W-:Y:S01]  /*2740*/  IMAD.HI.U32 R6, R20, R2, RZ ;  /* 0x0000000214067227 */ /* 0x000fe200078e00ff */
[----:B------:R-:W-:-:S04]  /*2750*/  @P3 SHF.R.U32.HI R19, RZ, R3, R18 ;  /* 0x00000003ff133219 */ /* 0x000fc80000011612 */
[----:B------:R-:W-:Y:S01]  /*2760*/  @P3 SHF.R.U32.HI R20, RZ, R3, R6 ;  /* 0x00000003ff143219 */ /* 0x000fe20000011606 */
[----:B------:R-:W-:-:S04]  /*2770*/  IMAD R19, R40, R19, RZ ;  /* 0x0000001328137224 */ /* 0x000fc800078e02ff */
[----:B------:R-:W-:Y:S01]  /*2780*/  IMAD R6, R40, R20, RZ ;  /* 0x0000001428067224 */ /* 0x000fe200078e02ff */
[----:B------:R-:W-:-:S04]  /*2790*/  ISETP.GE.AND P0, PT, R5, R19, PT ;  /* 0x000000130500720c */ /* 0x000fc80003f06270 */
[----:B------:R-:W-:Y:S01]  /*27a0*/  ISETP.GE.OR P0, PT, R21, R6, P0 ;  /* 0x000000061500720c */ /* 0x000fe20000706670 */
[----:B------:R-:W-:-:S05]  /*27b0*/  IMAD.HI.U32 R6, R5, R2, RZ ;  /* 0x0000000205067227 */ /* 0x000fca00078e00ff */
[----:B------:R-:W-:-:S04]  /*27c0*/  SHF.R.U32.HI R6, RZ, R3, R6 ;  /* 0x00000003ff067219 */ /* 0x000fc80000011606 */
[----:B------:R-:W-:-:S03]  /*27d0*/  SEL R6, R5, R6, !P3 ;  /* 0x0000000605067207 */ /* 0x000fc60005800000 */
[----:B------:R-:W-:-:S04]  /*27e0*/  @!P0 IMAD.HI.U32 R7, R21, R2, RZ ;  /* 0x0000000215078227 */ /* 0x000fc800078e00ff */
[----:B------:R-:W-:Y:S01]  /*27f0*/  IMAD.MOV R2, RZ, RZ, -R6 ;  /* 0x000000ffff027224 */ /* 0x000fe200078e0a06 */
[----:B------:R-:W-:Y:S02]  /*2800*/  @!P0 SHF.R.U32.HI R3, RZ, R3, R7 ;  /* 0x00000003ff038219 */ /* 0x000fe40000011607 */
[----:B------:R-:W-:Y:S01]  /*2810*/  IADD3 R7, PT, PT, -R5, RZ, RZ ;  /* 0x000000ff05077210 */ /* 0x000fe20007ffe1ff */
[----:B------:R-:W-:Y:S01]  /*2820*/  IMAD R2, R40, R2, R5 ;  /* 0x0000000228027224 */ /* 0x000fe200078e0205 */
[----:B------:R-:W-:-:S03]  /*2830*/  @!P0 SEL R3, R21, R3, !P3 ;  /* 0x0000000315038207 */ /* 0x000fc60005800000 */
[----:B------:R-:W-:Y:S02]  /*2840*/  IMAD R7, R4, R7, R9 ;  /* 0x0000000704077224 */ /* 0x000fe400078e0209 */
[--C-:B------:R-:W-:Y:S02]  /*2850*/  @!P0 IMAD.IADD R6, R6, 0x1, -R3.reuse ;  /* 0x0000000106068824 */ /* 0x100fe400078e0a03 */
[----:B------:R-:W-:Y:S01]  /*2860*/  @!P0 IMAD R3, R2, R20, R3 ;  /* 0x0000001402038224 */ /* 0x000fe200078e0203 */
[----:B------:R-:W-:Y:S01]  /*2870*/  IADD3 R2, PT, PT, -R21, RZ, RZ ;  /* 0x000000ff15027210 */ /* 0x000fe20007ffe1ff */
[----:B------:R-:W-:Y:S02]  /*2880*/  @!P0 IMAD R5, R40, R6, R21 ;  /* 0x0000000628058224 */ /* 0x000fe400078e0215 */
[----:B------:R-:W-:Y:S02]  /*2890*/  @!P0 IMAD.MOV.U32 R21, RZ, RZ, R3 ;  /* 0x000000ffff158224 */ /* 0x000fe400078e0003 */
[----:B------:R-:W-:-:S02]  /*28a0*/  IMAD R2, R17, R2, R10 ;  /* 0x0000000211027224 */ /* 0x000fc400078e020a */
[----:B------:R-:W-:Y:S02]  /*28b0*/  IMAD R9, R5, R4, R7 ;  /* 0x0000000405097224 */ /* 0x000fe400078e0207 */
[----:B------:R-:W-:Y:S02]  /*28c0*/  IMAD R10, R21, R17, R2 ;  /* 0x00000011150a7224 */ /* 0x000fe400078e0202 */
.L_x_44:
[----:B------:R-:W1:Y:S02]  /*28d0*/  LDCU UR4, c[0x0][0xf30] ;  /* 0x0001e600ff0477ac */ /* 0x000e640008000800 */
[----:B-1----:R-:W-:-:S09]  /*28e0*/  UISETP.NE.AND UP0, UPT, UR4, 0x1, UPT ;  /* 0x000000010400788c */ /* 0x002fd2000bf05270 */
[----:B------:R-:W-:Y:S05]  /*28f0*/  BRA.U UP0, `(.L_x_45) ;  /* 0x0000000100407547 */ /* 0x000fea000b800000 */
[----:B------:R-:W1:Y:S08]  /*2900*/  LDC.64 R4, c[0x0][0xf10] ;  /* 0x0003c400ff047b82 */ /* 0x000e700000000a00 */
[----:B------:R-:W2:Y:S08]  /*2910*/  LDC.64 R2, c[0x0][0xf18] ;  /* 0x0003c600ff027b82 */ /* 0x000eb00000000a00 */
[----:B------:R-:W3:Y:S08]  /*2920*/  LDC R6, c[0x0][0xf20] ;  /* 0x0003c800ff067b82 */ /* 0x000ef00000000800 */
[----:B------:R-:W4:Y:S01]  /*2930*/  LDC R7, c[0x0][0xf0c] ;  /* 0x0003c300ff077b82 */ /* 0x000f220000000800 */
[----:B-1----:R-:W-:-:S05]  /*2940*/  IMAD.HI.U32 R4, R10, R4, RZ ;  /* 0x000000040a047227 */ /* 0x002fca00078e00ff */
[----:B------:R-:W-:Y:S01]  /*2950*/  SHF.R.U32.HI R4, RZ, R5, R4 ;  /* 0x00000005ff047219 */ /* 0x000fe20000011604 */
[----:B--2---:R-:W-:Y:S01]  /*2960*/  IMAD.HI.U32 R3, R9, R3, RZ ;  /* 0x0000000309037227 */ /* 0x004fe200078e00ff */
[----:B------:R-:W-:-:S04]  /*2970*/  ISETP.NE.AND P0, PT, R2, 0x1, PT ;  /* 0x000000010200780c */ /* 0x000fc80003f05270 */
[----:B---3--:R-:W-:-:S04]  /*2980*/  SHF.R.U32.HI R3, RZ, R6, R3 ;  /* 0x00000006ff037219 */ /* 0x008fc80000011603 */
[----:B------:R-:W-:Y:S02]  /*2990*/  SEL R3, R9, R3, !P0 ;  /* 0x0000000309037207 */ /* 0x000fe40004000000 */
[----:B----4-:R-:W-:-:S04]  /*29a0*/  ISETP.NE.AND P1, PT, R7, 0x1, PT ;  /* 0x000000010700780c */ /* 0x010fc80003f25270 */
[----:B------:R-:W-:-:S05]  /*29b0*/  SEL R4, R10, R4, !P1 ;  /* 0x000000040a047207 */ /* 0x000fca0004800000 */
[----:B------:R-:W-:Y:S02]  /*29c0*/  IMAD.IADD R5, R3, 0x1, -R4 ;  /* 0x0000000103057824 */ /* 0x000fe400078e0a04 */
[----:B------:R-:W-:Y:S02]  /*29d0*/  IMAD.IADD R3, R4, 0x1, -R3 ;  /* 0x0000000104037824 */ /* 0x000fe400078e0a03 */
[----:B------:R-:W-:Y:S02]  /*29e0*/  IMAD R10, R5, R7, R10 ;  /* 0x00000007050a7224 */ /* 0x000fe400078e020a */
[----:B------:R-:W-:-:S07]  /*29f0*/  IMAD R9, R3, R2, R9 ;  /* 0x0000000203097224 */ /* 0x000fce00078e0209 */
.L_x_45:
[----:B------:R-:W-:Y:S01]  /*2a00*/  VIADD R14, R14, 0x1 ;  /* 0x000000010e0e7836 */ /* 0x000fe20000000000 */
[----:B------:R-:W-:Y:S01]  /*2a10*/  PLOP3.LUT P1, PT, PT, PT, PT, 0x80, 0x8 ;  /* 0x000000000008781c */ /* 0x000fe20003f2f070 */
[----:B------:R-:W-:Y:S02]  /*2a20*/  IMAD.IADD R2, R10, 0x1, R87 ;  /* 0x000000010a027824 */ /* 0x000fe400078e0257 */
[----:B------:R-:W-:Y:S01]  /*2a30*/  IMAD.IADD R3, R9, 0x1, R86 ;  /* 0x0000000109037824 */ /* 0x000fe200078e0256 */
[----:B------:R-:W-:Y:S02]  /*2a40*/  ISETP.NE.AND P0, PT, R14, 0x2, PT ;  /* 0x000000020e00780c */ /* 0x000fe40003f05270 */
[----:B------:R-:W-:Y:S02]  /*2a50*/  R2UR UR20, R2 ;  /* 0x00000000021472ca */ /* 0x000fe400000e0000 */
[----:B------:R-:W-:Y:S02]  /*2a60*/  SEL R2, RZ, 0x1, P0 ;  /* 0x00000001ff027807 */ /* 0x000fe40000000000 */
[----:B------:R-:W-:-:S02]  /*2a70*/  R2UR UR12, R3 ;  /* 0x00000000030c72ca */ /* 0x000fc400000e0000 */
[----:B------:R-:W-:Y:S02]  /*2a80*/  LOP3.LUT R13, R13, R2, RZ, 0x3c, !PT ;  /* 0x000000020d0d7212 */ /* 0x000fe400078e3cff */
[----:B------:R-:W-:Y:S01]  /*2a90*/  SEL R14, R14, RZ, P0 ;  /* 0x000000ff0e0e7207 */ /* 0x000fe20000000000 */
[----:B------:R-:W-:Y:S10]  /*2aa0*/  @P2 BRA `(.L_x_46) ;  /* 0xffffffec00542947 */ /* 0x000ff4000383ffff */
[----:B------:R-:W-:Y:S01]  /*2ab0*/  UIADD3 UR6, UPT, UPT, UR6, 0x10, URZ ;  /* 0x0000001006067890 */ /* 0x000fe2000fffe0ff */
[----:B------:R-:W-:-:S03]  /*2ac0*/  SHF.L.U32 R2, R15, 0x1f, RZ ;  /* 0x0000001f0f027819 */ /* 0x000fc600000006ff */
[----:B------:R-:W-:-:S09]  /*2ad0*/  ULEA UR4, UR29, UR6, 0x3 ;  /* 0x000000061d047291 */ /* 0x000fd2000f8e18ff */
[----:B------:R-:W1:Y:S02]  /*2ae0*/  SYNCS.PHASECHK.TRANS64.TRYWAIT P0, [UR4], R2 ;  /* 0x00000002ff0075a7 */ /* 0x000e640008001104 */
[----:B-1----:R-:W-:Y:S05]  /*2af0*/  @!P0 BRA `(.L_x_47) ;  /* 0x0000007000608947 */ /* 0x002fea0003800000 */
.L_x_143:
[----:B------:R-:W-:-:S04]  /*2b00*/  UIADD3 UR4, UPT, UPT, UR29, 0x1, URZ ;  /* 0x000000011d047890 */ /* 0x000fc8000fffe0ff */
[----:B------:R-:W-:-:S04]  /*2b10*/  UISETP.NE.AND UP0, UPT, UR4, 0x2, UPT ;  /* 0x000000020400788c */ /* 0x000fc8000bf05270 */
[----:B------:R-:W-:Y:S02]  /*2b20*/  USEL UR5, URZ, 0x1, UP0 ;  /* 0x00000001ff057887 */ /* 0x000fe40008000000 */
[----:B------:R-:W-:-:S04]  /*2b30*/  USEL UR4, UR4, URZ, UP0 ;  /* 0x000000ff04047287 */ /* 0x000fc80008000000 */
[----:B------:R-:W-:Y:S01]  /*2b40*/  ULEA UR4, UR4, UR6, 0x3 ;  /* 0x0000000604047291 */ /* 0x000fe2000f8e18ff */
[----:B-1----:R-:W-:-:S04]  /*2b50*/  LOP3.LUT R2, R15, UR5, RZ, 0x3c, !PT ;  /* 0x000000050f027c12 */ /* 0x002fc8000f8e3cff */
[----:B------:R-:W-:Y:S01]  /*2b60*/  SHF.L.U32 R2, R2, 0x1f, RZ ;  /* 0x0000001f02027819 */ /* 0x000fe200000006ff */
[----:B----4-:R-:W-:-:S07]  /*2b70*/  IMAD.U32 R0, RZ, RZ, UR4 ;  /* 0x00000004ff007e24 */ /* 0x010fce000f8e00ff */
.L_x_48:
[----:B-1----:R1:W2:Y:S02]  /*2b80*/  SYNCS.PHASECHK.TRANS64.TRYWAIT P0, [R0+URZ], R2 ;  /* 0x00000002000075a7 */ /* 0x0022a400080011ff */
[----:B--2---:R-:W-:Y:S05]  /*2b90*/  @!P0 NANOSLEEP.SYNCS 0x989680 ;  /* 0x009896800000895d */ /* 0x004fea0003900000 */
[----:B------:R-:W2:Y:S02]  /*2ba0*/  @!P0 SYNCS.PHASECHK.TRANS64 P0, [R0+URZ], R2 ;  /* 0x00000002000085a7 */ /* 0x000ea400080010ff */
[----:B--2---:R-:W-:Y:S05]  /*2bb0*/  @P0 EXIT ;  /* 0x000000000000094d */ /* 0x004fea0003800000 */
[----:B------:R-:W-:Y:S05]  /*2bc0*/  BRA `(.L_x_48) ;  /* 0xfffffffc00ec7947 */ /* 0x000fea000383ffff */
.L_x_22:
[----:B------:R-:W-:-:S04]  /*2bd0*/  UISETP.NE.AND UP0, UPT, UR59, URZ, UPT ;  /* 0x000000ff3b00728c */ /* 0x000fc8000bf05270 */
[----:B------:R-:W-:-:S09]  /*2be0*/  UISETP.NE.OR UP0, UPT, UR21, 0x1, UP0 ;  /* 0x000000011500788c */ /* 0x000fd20008705670 */
[----:B------:R-:W-:Y:S05]  /*2bf0*/  BRA.U UP0, `(.L_x_49) ;  /* 0x0000000500487547 */ /* 0x000fea000b800000 */
[----:B------:R-:W-:Y:S01]  /*2c00*/  ISETP.GE.U32.AND P2, PT, R2, 0x4, PT ;  /* 0x000000040200780c */ /* 0x000fe20003f46070 */
[----:B------:R-:W-:Y:S01]  /*2c10*/  IMAD.MOV.U32 R12, RZ, RZ, 0x1 ;  /* 0x00000001ff0c7424 */ /* 0x000fe200078e00ff */
[----:B------:R-:W-:Y:S02]  /*2c20*/  CS2R R10, SRZ ;  /* 0x00000000000a7805 */ /* 0x000fe4000001ff00 */
[----:B------:R-:W-:Y:S01]  /*2c30*/  CS2R R8, SRZ ;  /* 0x0000000000087805 */ /* 0x000fe2000001ff00 */
[----:B------:R-:W-:Y:S01]  /*2c40*/  UMOV UR6, 0x400 ;  /* 0x0000040000067882 */ /* 0x000fe20000000000 */
[----:B------:R-:W-:Y:S01]  /*2c50*/  UMOV UR5, URZ ;  /* 0x000000ff00057c82 */ /* 0x000fe20008000000 */
[----:B------:R-:W-:-:S12]  /*2c60*/  ULEA UR6, UR59, UR6, 0x18 ;  /* 0x000000063b067291 */ /* 0x000fd8000f8ec0ff */
.L_x_53:
[----:B------:R-:W-:Y:S02]  /*2c70*/  LEA R0, R8, UR6, 0x3 ;  /* 0x0000000608007c11 */ /* 0x000fe4000f8e18ff */
[----:B------:R-:W-:-:S03]  /*2c80*/  SHF.L.U32 R4, R9, 0x1f, RZ ;  /* 0x0000001f09047819 */ /* 0x000fc600000006ff */
[----:B------:R-:W-:Y:S01]  /*2c90*/  VIADD R5, R0, 0xc0 ;  /* 0x000000c000057836 */ /* 0x000fe20000000000 */
[----:B------:R-:W1:Y:S02]  /*2ca0*/  SYNCS.PHASECHK.TRANS64.TRYWAIT P0, [R0+URZ+0xb0], R4 ;  /* 0x0000b004000075a7 */ /* 0x000e6400080011ff */
[----:B-1----:R-:W-:Y:S05]  /*2cb0*/  @!P0 BRA `(.L_x_50) ;  /* 0x0000007000088947 */ /* 0x002fea0003800000 */
.L_x_144:
[----:B------:R-:W-:Y:S01]  /*2cc0*/  ULEA UR4, UR5, UR6, 0x3 ;  /* 0x0000000605047291 */ /* 0x000fe2000f8e18ff */
[----:B-1----:R-:W-:Y:S01]  /*2cd0*/  PRMT R0, RZ, 0x654, R5 ;  /* 0x00000654ff007816 */ /* 0x002fe20000000005 */
[----:B------:R-:W-:Y:S01]  /*2ce0*/  @!P2 IMAD.MOV.U32 R4, RZ, RZ, 0x10 ;  /* 0x00000010ff04a424 */ /* 0x000fe200078e00ff */
[----:B------:R-:W-:Y:S01]  /*2cf0*/  SHF.L.U32 R5, R12, 0x1f, RZ ;  /* 0x0000001f0c057819 */ /* 0x000fe200000006ff */
[----:B------:R-:W-:Y:S01]  /*2d00*/  UIADD3 UR7, UPT, UPT, UR4, 0x70, URZ ;  /* 0x0000007004077890 */ /* 0x000fe2000fffe0ff */
[----:B------:R1:W-:Y:S05]  /*2d10*/  SYNCS.ARRIVE.TRANS64.RED.A1T0 RZ, [R0+URZ], RZ ;  /* 0x000000ff00ff79a7 */ /* 0x0003ea00081004ff */
[----:B------:R-:W-:Y:S01]  /*2d20*/  IMAD.U32 R6, RZ, RZ, UR7 ;  /* 0x00000007ff067e24 */ /* 0x000fe2000f8e00ff */
[----:B------:R-:W3:Y:S04]  /*2d30*/  SYNCS.PHASECHK.TRANS64.TRYWAIT P0, [UR4+0x80], R5 ;  /* 0x00008005ff0075a7 */ /* 0x000ee80008001104 */
[----:B------:R-:W-:Y:S01]  /*2d40*/  PRMT R6, R2, 0x654, R6 ;  /* 0x0000065402067816 */ /* 0x000fe20000000006 */
[----:B-1-3--:R-:W-:Y:S06]  /*2d50*/  @!P0 BRA `(.L_x_51) ;  /* 0x0000006c00f48947 */ /* 0x00afec0003800000 */
.L_x_146:
[----:B------:R-:W-:Y:S01]  /*2d60*/  ULEA UR8, UR5, UR6, 0x4 ;  /* 0x0000000605087291 */ /* 0x000fe2000f8e20ff */
[----:B------:R-:W-:Y:S01]  /*2d70*/  SEL R3, R6, R3, !P2 ;  /* 0x0000000306037207 */ /* 0x000fe20005000000 */
[----:B------:R-:W-:Y:S01]  /*2d80*/  UIADD3 UR9, UPT, UPT, UR4, 0x70, URZ ;  /* 0x0000007004097890 */ /* 0x000fe2000fffe0ff */
[----:B-1----:R-:W-:Y:S01]  /*2d90*/  LEA R0, R11, UR6, 0x3 ;  /* 0x000000060b007c11 */ /* 0x002fe2000f8e18ff */
[----:B------:R-:W-:Y:S01]  /*2da0*/  UIADD3 UR8, UPT, UPT, UR8, 0xe0, URZ ;  /* 0x000000e008087890 */ /* 0x000fe2000fffe0ff */
[----:B------:R1:W-:Y:S01]  /*2db0*/  @!P2 SYNCS.ARRIVE.TRANS64.RED RZ, [R3+URZ], R4 ;  /* 0x0000000403ffa9a7 */ /* 0x0003e200080004ff */
[----:B------:R-:W-:Y:S01]  /*2dc0*/  UIADD3 UR4, UPT, UPT, UR5, 0x1, URZ ;  /* 0x0000000105047890 */ /* 0x000fe2000fffe0ff */
[----:B------:R-:W-:-:S03]  /*2dd0*/  VIADD R8, R8, 0x1 ;  /* 0x0000000108087836 */ /* 0x000fc60000000000 */
[----:B------:R-:W-:Y:S02]  /*2de0*/  UISETP.NE.AND UP0, UPT, UR4, 0x2, UPT ;  /* 0x000000020400788c */ /* 0x000fe4000bf05270 */
[----:B------:R-:W-:Y:S01]  /*2df0*/  ISETP.NE.AND P0, PT, R8, 0x2, PT ;  /* 0x000000020800780c */ /* 0x000fe20003f05270 */
[----:B------:R-:W-:Y:S06]  /*2e00*/  UGETNEXTWORKID.BROADCAST [UR8], [UR9] ;  /* 0x00000000080073ca */ /* 0x000fec0008000100 */
[----:B------:R-:W-:Y:S02]  /*2e10*/  USEL UR7, URZ, 0x1, UP0 ;  /* 0x00000001ff077887 */ /* 0x000fe40008000000 */
[----:B------:R-:W-:-:S04]  /*2e20*/  USEL UR5, UR4, URZ, UP0 ;  /* 0x000000ff04057287 */ /* 0x000fc80008000000 */
[----:B------:R-:W-:Y:S02]  /*2e30*/  LOP3.LUT R12, R12, UR7, RZ, 0x3c, !PT ;  /* 0x000000070c0c7c12 */ /* 0x000fe4000f8e3cff */
[----:B-1----:R-:W-:-:S04]  /*2e40*/  SHF.L.U32 R4, R10, 0x1f, RZ ;  /* 0x0000001f0a047819 */ /* 0x002fc800000006ff */
[----:B------:R-:W1:Y:S02]  /*2e50*/  SYNCS.PHASECHK.TRANS64.TRYWAIT P1, [R0+URZ+0x70], R4 ;  /* 0x00007004000075a7 */ /* 0x000e6400080211ff */
[----:B-1----:R-:W-:Y:S05]  /*2e60*/  @!P1 BRA `(.L_x_52) ;  /* 0x0000006c00c89947 */ /* 0x002fea0003800000 */
.L_x_147:
[C---:B-1----:R-:W-:Y:S01]  /*2e70*/  LEA R4, R11.reuse, UR6, 0x4 ;  /* 0x000000060b047c11 */ /* 0x042fe2000f8e20ff */
[----:B------:R-:W-:Y:S01]  /*2e80*/  VIADD R0, R0, 0x80 ;  /* 0x0000008000007836 */ /* 0x000fe20000000000 */
[----:B------:R-:W-:Y:S01]  /*2e90*/  SEL R8, R8, RZ, P0 ;  /* 0x000000ff08087207 */ /* 0x000fe20000000000 */
[----:B------:R-:W-:-:S03]  /*2ea0*/  VIADD R11, R11, 0x1 ;  /* 0x000000010b0b7836 */ /* 0x000fc60000000000 */
[----:B------:R-:W1:Y:S01]  /*2eb0*/  LDS.128 R4, [R4+0xe0] ;  /* 0x0000e00004047984 */ /* 0x000e620000000c00 */
[----:B------:R-:W-:Y:S02]  /*2ec0*/  PRMT R0, RZ, 0x654, R0 ;  /* 0x00000654ff007816 */ /* 0x000fe40000000000 */
[C---:B------:R-:W-:Y:S01]  /*2ed0*/  ISETP.NE.AND P1, PT, R11.reuse, 0x2, PT ;  /* 0x000000020b00780c */ /* 0x040fe20003f25270 */
[----:B------:R-:W-:Y:S01]  /*2ee0*/  @!PT LDS RZ, [RZ] ;  /* 0x00000000fffff984 */ /* 0x000fe20000000800 */
[----:B------:R-:W-:Y:S01]  /*2ef0*/  @!PT LDS RZ, [RZ] ;  /* 0x00000000fffff984 */ /* 0x000fe20000000800 */
[----:B------:R-:W-:Y:S01]  /*2f00*/  @!PT LDS RZ, [RZ] ;  /* 0x00000000fffff984 */ /* 0x000fe20000000800 */
[----:B------:R-:W-:Y:S01]  /*2f10*/  @!PT LDS RZ, [RZ] ;  /* 0x00000000fffff984 */ /* 0x000fe20000000800 */
[----:B------:R3:W-:Y:S06]  /*2f20*/  MEMBAR.ALL.CTA ;  /* 0x0000000000007992 */ /* 0x0007ec0000008000 */
[----:B---3--:R-:W3:Y:S01]  /*2f30*/  FENCE.VIEW.ASYNC.S ;  /* 0x00000000000073c6 */ /* 0x008ee20000000000 */
[----:B------:R-:W-:Y:S01]  /*2f40*/  SEL R11, R11, RZ, P1 ;  /* 0x000000ff0b0b7207 */ /* 0x000fe20000800000 */
[----:B---3--:R3:W-:Y:S01]  /*2f50*/  SYNCS.ARRIVE.TRANS64.RED.A1T0 RZ, [R0+URZ], RZ ;  /* 0x000000ff00ff79a7 */ /* 0x0087e200081004ff */
[----:B-1----:R-:W-:-:S02]  /*2f60*/  LOP3.LUT P3, RZ, R6, 0x1, RZ, 0xc0, !PT ;  /* 0x0000000106ff7812 */ /* 0x002fc4000786c0ff */
[----:B------:R-:W-:-:S04]  /*2f70*/  SEL R4, RZ, 0x1, P1 ;  /* 0x00000001ff047807 */ /* 0x000fc80000800000 */
[----:B------:R-:W-:Y:S02]  /*2f80*/  LOP3.LUT R10, R10, R4, RZ, 0x3c, !PT ;  /* 0x000000040a0a7212 */ /* 0x000fe400078e3cff */
[----:B---3--:R-:W-:-:S04]  /*2f90*/  SEL R0, RZ, 0x1, P0 ;  /* 0x00000001ff007807 */ /* 0x008fc80000000000 */
[----:B------:R-:W-:Y:S01]  /*2fa0*/  LOP3.LUT R9, R9, R0, RZ, 0x3c, !PT ;  /* 0x0000000009097212 */ /* 0x000fe200078e3cff */
[----:B------:R-:W-:Y:S06]  /*2fb0*/  @P3 BRA `(.L_x_53) ;  /* 0xfffffffc002c3947 */ /* 0x000fec000383ffff */
[----:B------:R-:W-:Y:S01]  /*2fc0*/  ULEA UR4, UR5, UR6, 0x3 ;  /* 0x0000000605047291 */ /* 0x000fe2000f8e18ff */
[----:B------:R-:W-:-:S08]  /*2fd0*/  SHF.L.U32 R2, R12, 0x1f, RZ ;  /* 0x0000001f0c027819 */ /* 0x000fd000000006ff */
[----:B------:R-:W1:Y:S02]  /*2fe0*/  SYNCS.PHASECHK.TRANS64 P0, [UR4+0x80], R2 ;  /* 0x00008002ff0075a7 */ /* 0x000e640008001004 */
[----:B-1----:R-:W-:Y:S05]  /*2ff0*/  @P0 BRA `(.L_x_54) ;  /* 0x0000000000080947 */ /* 0x002fea0003800000 */
[----:B------:R-:W1:Y:S02]  /*3000*/  SYNCS.PHASECHK.TRANS64.TRYWAIT P0, [UR4+0x80], R2 ;  /* 0x00008002ff0075a7 */ /* 0x000e640008001104 */
[----:B-1----:R-:W-:Y:S05]  /*3010*/  @!P0 BRA `(.L_x_55) ;  /* 0x0000006c00708947 */ /* 0x002fea0003800000 */
.L_x_54:
[----:B------:R-:W-:-:S04]  /*3020*/  UIADD3 UR7, UPT, UPT, UR5, 0x1, URZ ;  /* 0x0000000105077890 */ /* 0x000fc8000fffe0ff */
[----:B------:R-:W-:-:S04]  /*3030*/  UISETP.NE.AND UP0, UPT, UR7, 0x2, UPT ;  /* 0x000000020700788c */ /* 0x000fc8000bf05270 */
[----:B------:R-:W-:Y:S02]  /*3040*/  USEL UR8, URZ, 0x1, UP0 ;  /* 0x00000001ff087887 */ /* 0x000fe40008000000 */
[----:B------:R-:W-:-:S04]  /*3050*/  USEL UR7, UR7, URZ, UP0 ;  /* 0x000000ff07077287 */ /* 0x000fc80008000000 */
[----:B------:R-:W-:Y:S01]  /*3060*/  ULEA UR7, UR7, UR6, 0x3 ;  /* 0x0000000607077291 */ /* 0x000fe2000f8e18ff */
[----:B-1----:R-:W-:-:S04]  /*3070*/  LOP3.LUT R2, R12, UR8, RZ, 0x3c, !PT ;  /* 0x000000080c027c12 */ /* 0x002fc8000f8e3cff */
[----:B------:R-:W-:-:S04]  /*3080*/  SHF.L.U32 R0, R2, 0x1f, RZ ;  /* 0x0000001f02007819 */ /* 0x000fc800000006ff */
[----:B------:R-:W1:Y:S02]  /*3090*/  SYNCS.PHASECHK.TRANS64 P0, [UR7+0x80], R0 ;  /* 0x00008000ff0075a7 */ /* 0x000e640008001007 */
[----:B-1----:R-:W-:Y:S05]  /*30a0*/  @P0 EXIT ;  /* 0x000000000000094d */ /* 0x002fea0003800000 */
[----:B------:R-:W-:Y:S02]  /*30b0*/  SHF.L.U32 R2, R2, 0x1f, RZ ;  /* 0x0000001f02027819 */ /* 0x000fe400000006ff */
[----:B------:R-:W-:-:S07]  /*30c0*/  MOV R0, UR7 ;  /* 0x0000000700007c02 */ /* 0x000fce0008000f00 */
.L_x_56:
[----:B-1----:R1:W3:Y:S02]  /*30d0*/  SYNCS.PHASECHK.TRANS64.TRYWAIT P0, [R0+URZ+0x80], R2 ;  /* 0x00008002000075a7 */ /* 0x0022e400080011ff */
[----:B---3--:R-:W-:Y:S05]  /*30e0*/  @!P0 NANOSLEEP.SYNCS 0x989680 ;  /* 0x009896800000895d */ /* 0x008fea0003900000 */
[----:B------:R-:W3:Y:S02]  /*30f0*/  @!P0 SYNCS.PHASECHK.TRANS64 P0, [R0+URZ+0x80], R2 ;  /* 0x00008002000085a7 */ /* 0x000ee400080010ff */
[----:B---3--:R-:W-:Y:S05]  /*3100*/  @P0 EXIT ;  /* 0x000000000000094d */ /* 0x008fea0003800000 */
[----:B------:R-:W-:Y:S05]  /*3110*/  BRA `(.L_x_56) ;  /* 0xfffffffc00ec7947 */ /* 0x000fea000383ffff */
.L_x_49:
[----:B------:R-:W-:Y:S05]  /*3120*/  BRA.U UP4, `(.L_x_57) ;  /* 0x0000001504b47547 */ /* 0x000fea000b800000 */
[----:B------:R-:W-:Y:S01]  /*3130*/  UMOV UR4, 0x40 ;  /* 0x0000004000047882 */ /* 0x000fe20000000000 */
[----:B------:R-:W-:Y:S01]  /*3140*/  NOP ;  /* 0x0000000000007918 */ /* 0x000fe20000000000 */
[----:B------:R-:W-:Y:S01]  /*3150*/  ULEA UR5, UR59, UR4, 0x18 ;  /* 0x000000043b057291 */ /* 0x000fe2000f8ec0ff */
[----:B------:R-:W-:Y:S02]  /*3160*/  UMOV UR6, 0x400 ;  /* 0x0000040000067882 */ /* 0x000fe40000000000 */
[----:B------:R-:W-:-:S06]  /*3170*/  ULEA UR6, UR59, UR6, 0x18 ;  /* 0x000000063b067291 */ /* 0x000fcc000f8ec0ff */
[----:B------:R-:W1:Y:S02]  /*3180*/  LDS.U8 R2, [UR5+0x1c] ;  /* 0x00001c05ff027984 */ /* 0x000e640008000000 */
[----:B-1----:R-:W-:-:S13]  /*3190*/  ISETP.NE.AND P0, PT, R2, RZ, PT ;  /* 0x000000ff0200720c */ /* 0x002fda0003f05270 */
[----:B------:R-:W-:Y:S05]  /*31a0*/  @P0 BRA `(.L_x_58) ;  /* 0x0000000000580947 */ /* 0x000fea0003800000 */
[----:B------:R-:W-:-:S13]  /*31b0*/  ELECT P0, URZ, PT ;  /* 0x0000000000ff782f */ /* 0x000fda0003800000 */
[----:B------:R-:W-:Y:S05]  /*31c0*/  @!P0 BRA `(.L_x_59) ;  /* 0x0000000000608947 */ /* 0x000fea0003800000 */
[----:B------:R-:W-:Y:S01]  /*31d0*/  UMOV UR4, 0x10 ;  /* 0x0000001000047882 */ /* 0x000fe20000000000 */
[----:B------:R-:W-:Y:S01]  /*31e0*/  HFMA2 R2, -RZ, RZ, 0, 5.9604644775390625e-08 ;  /* 0x00000001ff027431 */ /* 0x000fe200000001ff */
[----:B------:R-:W-:-:S03]  /*31f0*/  MOV R3, 0xffff ;  /* 0x0000ffff00037802 */ /* 0x000fc60000000f00 */
[----:B------:R-:W-:Y:S04]  /*3200*/  DEPBAR.LE SB1, 0x36 ;  /* 0x00009d800000791a */ /* 0x000fe80000000000 */
[----:B------:R-:W1:Y:S02]  /*3210*/  UTCATOMSWS.FIND_AND_SET.ALIGN UP0, UR4, UR4 ;  /* 0x00000004000475e3 */ /* 0x000e640008000800 */
[----:B-1----:R-:W-:Y:S01]  /*3220*/  MOV R4, UR4 ;  /* 0x0000000400047c02 */ /* 0x002fe20008000f00 */
[----:B------:R-:W-:Y:S06]  /*3230*/  BRA.U UP0, `(.L_x_60) ;  /* 0x0000000100187547 */ /* 0x000fec000b800000 */
.L_x_61:
[----:B------:R-:W-:Y:S05]  /*3240*/  NANOSLEEP 0x64 ;  /* 0x000000640000795d */ /* 0x000fea0003800000 */
[----:B------:R-:W-:-:S05]  /*3250*/  UMOV UR4, 0x10 ;  /* 0x0000001000047882 */ /* 0x000fca0000000000 */
[----:B------:R-:W-:Y:S04]  /*3260*/  DEPBAR.LE SB1, 0x36 ;  /* 0x00009d800000791a */ /* 0x000fe80000000000 */
[----:B------:R-:W1:Y:S02]  /*3270*/  UTCATOMSWS.FIND_AND_SET.ALIGN UP0, UR4, UR4 ;  /* 0x00000004000475e3 */ /* 0x000e640008000800 */
[----:B-1----:R-:W-:Y:S01]  /*3280*/  MOV R4, UR4 ;  /* 0x0000000400047c02 */ /* 0x002fe20008000f00 */
[----:B------:R-:W-:Y:S05]  /*3290*/  BRA.U !UP0, `(.L_x_61) ;  /* 0xfffffffd08e87547 */ /* 0x000fea000b83ffff */
.L_x_60:
[-C--:B------:R-:W-:Y:S02]  /*32a0*/  SHF.L.U32 R3, R3, R4.reuse, RZ ;  /* 0x0000000403037219 */ /* 0x080fe400000006ff */
[----:B------:R-:W-:Y:S01]  /*32b0*/  SHF.L.U32 R2, R2, R4, RZ ;  /* 0x0000000402027219 */ /* 0x000fe200000006ff */
[----:B------:R-:W-:Y:S02]  /*32c0*/  IMAD.SHL.U32 R4, R4, 0x20, RZ ;  /* 0x0000002004047824 */ /* 0x000fe400078e00ff */
[----:B------:R1:W-:Y:S04]  /*32d0*/  ATOMS.OR RZ, [UR5+0x14], R3 ;  /* 0x00001403ffff798c */ /* 0x0003e8000b000005 */
[----:B------:R1:W-:Y:S04]  /*32e0*/  ATOMS.OR RZ, [UR5+0x18], R2 ;  /* 0x00001802ffff798c */ /* 0x0003e8000b000005 */
[----:B------:R1:W-:Y:S01]  /*32f0*/  STS [UR6+0x100], R4 ;  /* 0x00010004ff007988 */ /* 0x0003e20008000806 */
[----:B------:R-:W-:Y:S05]  /*3300*/  BRA `(.L_x_59) ;  /* 0x0000000000107947 */ /* 0x000fea0003800000 */
.L_x_58:
[----:B------:R-:W-:-:S05]  /*3310*/  MOV R2, 0xffffffff ;  /* 0xffffffff00027802 */ /* 0x000fca0000000f00 */
[----:B------:R1:W-:Y:S02]  /*3320*/  STS [UR6+0x100], R2 ;  /* 0x00010002ff007988 */ /* 0x0003e40008000806 */
[----:B-1----:R-:W-:Y:S02]  /*3330*/  MOV R2, 0x3350 ;  /* 0x0000335000027802 */ /* 0x002fe40000000f00 */
[----:B--2--5:R-:W-:Y:S05]  /*3340*/  CALL.REL.NOINC `($__internal_1_$__cuda_sm10x_tcgen05_guardrail_trap_phase_invalid_during_alloc) ;  /* 0x0000007000907944 */ /* 0x024fea0003c00000 */
.L_x_59:
[----:B------:R-:W-:Y:S05]  /*3350*/  WARPSYNC.ALL ;  /* 0x0000000000007948 */ /* 0x000fea0003800000 */
[----:B------:R-:W3:Y:S01]  /*3360*/  S2UR UR4, SR_CgaCtaId ;  /* 0x00000000000479c3 */ /* 0x000ee20000008800 */
[----:B------:R-:W-:Y:S01]  /*3370*/  UMOV UR49, 0x400 ;  /* 0x0000040000317882 */ /* 0x000fe20000000000 */
[----:B------:R-:W-:-:S06]  /*3380*/  NOP ;  /* 0x0000000000007918 */ /* 0x000fcc0000000000 */
[----:B------:R-:W-:Y:S06]  /*3390*/  BAR.ARV 0x6, 0xa0 ;  /* 0x0182800000007b1d */ /* 0x000fec0000002000 */
[----:B------:R-:W4:Y:S01]  /*33a0*/  LDCU UR7, c[0x0][0x38c] ;  /* 0x00007180ff0777ac */ /* 0x000f220008000800 */
[----:B------:R-:W-:Y:S01]  /*33b0*/  LOP3.LUT R0, R0, 0xffff, RZ, 0xc0, !PT ;  /* 0x0000ffff00007812 */ /* 0x000fe200078ec0ff */
[----:B------:R-:W-:Y:S02]  /*33c0*/  HFMA2 R10, -RZ, RZ, 0, 0 ;  /* 0x00000000ff0a7431 */ /* 0x000fe400000001ff */
[----:B------:R-:W-:Y:S01]  /*33d0*/  IMAD.MOV.U32 R11, RZ, RZ, 0x1 ;  /* 0x00000001ff0b7424 */ /* 0x000fe200078e00ff */
[----:B------:R-:W-:Y:S01]  /*33e0*/  UMOV UR5, URZ ;  /* 0x000000ff00057c82 */ /* 0x000fe20008000000 */
[----:B------:R-:W-:Y:S01]  /*33f0*/  R2UR UR51, R0 ;  /* 0x00000000003372ca */ /* 0x000fe200000e0000 */
[----:B------:R-:W-:Y:S01]  /*3400*/  IMAD.U32 R19, RZ, RZ, UR5 ;  /* 0x00000005ff137e24 */ /* 0x000fe2000f8e00ff */
[----:B------:R-:W-:Y:S01]  /*3410*/  CS2R R8, SRZ ;  /* 0x0000000000087805 */ /* 0x000fe2000001ff00 */
[----:B------:R-:W-:Y:S01]  /*3420*/  UMOV UR46, URZ ;  /* 0x000000ff002e7c82 */ /* 0x000fe20008000000 */
[----:B------:R-:W-:Y:S01]  /*3430*/  UMOV UR60, URZ ;  /* 0x000000ff003c7c82 */ /* 0x000fe20008000000 */
[----:B---3--:R-:W-:Y:S01]  /*3440*/  ULEA UR49, UR4, UR49, 0x18 ;  /* 0x0000003104317291 */ /* 0x008fe2000f8ec0ff */
[----:B------:R-:W3:Y:S03]  /*3450*/  LDCU UR4, c[0x0][0x38c] ;  /* 0x00007180ff0477ac */ /* 0x000ee60008000800 */
[----:B------:R-:W-:-:S02]  /*3460*/  UIADD3 UR6, UPT, UPT, UR49, 0x8400, URZ ;  /* 0x0000840031067890 */ /* 0x000fc4000fffe0ff */
[----:B----4-:R-:W-:-:S03]  /*3470*/  UIADD3 UR7, UPT, UPT, UR7, 0xff, URZ ;  /* 0x000000ff07077890 */ /* 0x010fc6000fffe0ff */
[----:B-1----:R-:W1:Y:S01]  /*3480*/  LDS R2, [UR49+0x100] ;  /* 0x00010031ff027984 */ /* 0x002e620008000800 */
[----:B------:R-:W-:Y:S02]  /*3490*/  UIADD3 UR5, UPT, UPT, UR49, 0x18400, URZ ;  /* 0x0001840031057890 */ /* 0x000fe4000fffe0ff */
[----:B------:R-:W-:Y:S02]  /*34a0*/  UIADD3 UR8, UPT, UPT, UR49, 0x28400, URZ ;  /* 0x0002840031087890 */ /* 0x000fe4000fffe0ff */
[----:B------:R-:W-:Y:S02]  /*34b0*/  UIADD3 UR10, UPT, UPT, UR49, 0x28c00, URZ ;  /* 0x00028c00310a7890 */ /* 0x000fe4000fffe0ff */
[----:B------:R-:W-:Y:S02]  /*34c0*/  USHF.R.U32.HI UR9, URZ, 0x4, UR6 ;  /* 0x00000004ff097899 */ /* 0x000fe40008011606 */
[----:B------:R-:W-:Y:S02]  /*34d0*/  USHF.R.U32.HI UR6, URZ, 0x4, UR5 ;  /* 0x00000004ff067899 */ /* 0x000fe40008011605 */
[----:B---3--:R-:W-:-:S02]  /*34e0*/  UISETP.GE.AND UP3, UPT, UR4, 0x1, UPT ;  /* 0x000000010400788c */ /* 0x008fc4000bf66270 */
[----:B------:R-:W-:Y:S02]  /*34f0*/  USHF.R.S32.HI UR4, URZ, 0x1f, UR7 ;  /* 0x0000001fff047899 */ /* 0x000fe40008011407 */
[----:B------:R-:W-:Y:S02]  /*3500*/  USHF.R.U32.HI UR5, URZ, 0x4, UR8 ;  /* 0x00000004ff057899 */ /* 0x000fe40008011608 */
[----:B------:R-:W-:Y:S02]  /*3510*/  ULEA.HI UR7, UR4, UR7, URZ, 0x8 ;  /* 0x0000000704077291 */ /* 0x000fe4000f8f40ff */
[----:B------:R-:W-:Y:S02]  /*3520*/  USHF.R.U32.HI UR4, URZ, 0x4, UR10 ;  /* 0x00000004ff047899 */ /* 0x000fe4000801160a */
[----:B------:R-:W-:Y:S02]  /*3530*/  ULOP3.LUT UR9, UR9, 0x3fff, URZ, 0xc0, !UPT ;  /* 0x00003fff09097892 */ /* 0x000fe4000f8ec0ff */
[----:B------:R-:W-:-:S02]  /*3540*/  ULOP3.LUT UR6, UR6, 0x3fff, URZ, 0xc0, !UPT ;  /* 0x00003fff06067892 */ /* 0x000fc4000f8ec0ff */
[----:B------:R-:W-:Y:S02]  /*3550*/  ULOP3.LUT UR5, UR5, 0x3fff, URZ, 0xc0, !UPT ;  /* 0x00003fff05057892 */ /* 0x000fe4000f8ec0ff */
[----:B------:R-:W-:Y:S02]  /*3560*/  ULOP3.LUT UR4, UR4, 0x3fff, URZ, 0xc0, !UPT ;  /* 0x00003fff04047892 */ /* 0x000fe4000f8ec0ff */
[----:B------:R-:W-:Y:S02]  /*3570*/  USHF.R.S32.HI UR20, URZ, 0x8, UR7 ;  /* 0x00000008ff147899 */ /* 0x000fe40008011407 */
[----:B------:R-:W-:Y:S02]  /*3580*/  ULOP3.LUT UR7, UR9, 0x10000, URZ, 0xfc, !UPT ;  /* 0x0001000009077892 */ /* 0x000fe4000f8efcff */
[----:B------:R-:W-:Y:S02]  /*3590*/  ULOP3.LUT UR6, UR6, 0x10000, URZ, 0xfc, !UPT ;  /* 0x0001000006067892 */ /* 0x000fe4000f8efcff */
[----:B------:R-:W-:Y:S01]  /*35a0*/  ULOP3.LUT UR5, UR5, 0x10000, URZ, 0xfc, !UPT ;  /* 0x0001000005057892 */ /* 0x000fe2000f8efcff */
[----:B------:R-:W-:Y:S01]  /*35b0*/  IMAD.U32 R12, RZ, RZ, UR20 ;  /* 0x00000014ff0c7e24 */ /* 0x000fe2000f8e00ff */
[----:B------:R-:W-:Y:S01]  /*35c0*/  ULOP3.LUT UR4, UR4, 0x10000, URZ, 0xfc, !UPT ;  /* 0x0001000004047892 */ /* 0x000fe2000f8efcff */
[----:B------:R-:W-:Y:S01]  /*35d0*/  MOV R15, UR7 ;  /* 0x00000007000f7c02 */ /* 0x000fe20008000f00 */
[----:B------:R-:W-:Y:S01]  /*35e0*/  UISETP.LT.AND UP0, UPT, UR20, 0x1, UPT ;  /* 0x000000011400788c */ /* 0x000fe2000bf01270 */
[----:B-1----:R-:W-:Y:S01]  /*35f0*/  R2UR UR45, R2 ;  /* 0x00000000022d72ca */ /* 0x002fe200000e0000 */
[----:B------:R-:W-:Y:S01]  /*3600*/  IMAD.U32 R16, RZ, RZ, UR6 ;  /* 0x00000006ff107e24 */ /* 0x000fe2000f8e00ff */
[----:B------:R-:W-:Y:S01]  /*3610*/  MOV R17, UR5 ;  /* 0x0000000500117c02 */ /* 0x000fe20008000f00 */
[----:B------:R-:W-:Y:S01]  /*3620*/  IMAD.U32 R18, RZ, RZ, UR4 ;  /* 0x00000004ff127e24 */ /* 0x000fe2000f8e00ff */
[----:B------:R-:W-:Y:S01]  /*3630*/  USEL UR20, UR20, 0x1, !UP0 ;  /* 0x0000000114147887 */ /* 0x000fe2000c000000 */
[----:B------:R-:W-:Y:S01]  /*3640*/  UMOV UR58, URZ ;  /* 0x000000ff003a7c82 */ /* 0x000fe20008000000 */
[----:B------:R-:W-:-:S07]  /*3650*/  UMOV UR52, URZ ;  /* 0x000000ff00347c82 */ /* 0x000fce0008000000 */
[----:B------:R-:W-:Y:S02]  /*3660*/  UIADD3 UR11, UPT, UPT, UR45, 0x108, URZ ;  /* 0x000001082d0b7890 */ /* 0x000fe4000fffe0ff */
[----:B------:R-:W-:Y:S02]  /*3670*/  UIADD3 UR16, UPT, UPT, UR45, 0x40000100, URZ ;  /* 0x400001002d107890 */ /* 0x000fe4000fffe0ff */
[----:B------:R-:W-:Y:S02]  /*3680*/  UIADD3 UR12, UPT, UPT, UR45, 0x100, URZ ;  /* 0x000001002d0c7890 */ /* 0x000fe4000fffe0ff */
[----:B------:R-:W-:Y:S01]  /*3690*/  UIADD3 UR13, UPT, UPT, UR45, 0x10c, URZ ;  /* 0x0000010c2d0d7890 */ /* 0x000fe2000fffe0ff */
[----:B------:R-:W-:Y:S01]  /*36a0*/  IMAD.U32 R24, RZ, RZ, UR11 ;  /* 0x0000000bff187e24 */ /* 0x000fe2000f8e00ff */
[----:B------:R-:W-:Y:S01]  /*36b0*/  UIADD3 UR15, UPT, UPT, UR45, 0x40000108, URZ ;  /* 0x400001082d0f7890 */ /* 0x000fe2000fffe0ff */
[----:B------:R-:W-:Y:S01]  /*36c0*/  MOV R21, UR16 ;  /* 0x0000001000157c02 */ /* 0x000fe20008000f00 */
[----:B------:R-:W-:Y:S01]  /*36d0*/  UIADD3 UR14, UPT, UPT, UR45, 0x104, URZ ;  /* 0x000001042d0e7890 */ /* 0x000fe2000fffe0ff */
[----:B------:R-:W-:Y:S01]  /*36e0*/  MOV R25, UR12 ;  /* 0x0000000c00197c02 */ /* 0x000fe20008000f00 */
[----:B------:R-:W-:Y:S01]  /*36f0*/  UIADD3 UR77, UPT, UPT, UR45, -0x7ffffef8, URZ ;  /* 0x800001082d4d7890 */ /* 0x000fe2000fffe0ff */
[----:B------:R-:W-:Y:S01]  /*3700*/  IMAD.U32 R22, RZ, RZ, UR13 ;  /* 0x0000000dff167e24 */ /* 0x000fe2000f8e00ff */
[----:B------:R-:W-:Y:S01]  /*3710*/  UIADD3 UR74, UPT, UPT, UR45, -0x3fffff00, URZ ;  /* 0xc00001002d4a7890 */ /* 0x000fe2000fffe0ff */
[----:B------:R-:W-:Y:S01]  /*3720*/  IMAD.U32 R20, RZ, RZ, UR15 ;  /* 0x0000000fff147e24 */ /* 0x000fe2000f8e00ff */
[----:B------:R-:W-:Y:S01]  /*3730*/  UIADD3 UR75, UPT, UPT, UR45, -0x3ffffef8, URZ ;  /* 0xc00001082d4b7890 */ /* 0x000fe2000fffe0ff */
[----:B------:R-:W-:Y:S01]  /*3740*/  MOV R23, UR14 ;  /* 0x0000000e00177c02 */ /* 0x000fe20008000f00 */
[----:B------:R-:W-:-:S02]  /*3750*/  UIADD3 UR73, UPT, UPT, UR45, 0x4000010c, URZ ;  /* 0x4000010c2d497890 */ /* 0x000fc4000fffe0ff */
[----:B------:R-:W-:Y:S02]  /*3760*/  UIADD3 UR70, UPT, UPT, UR45, -0x7ffffefc, URZ ;  /* 0x800001042d467890 */ /* 0x000fe4000fffe0ff */
[----:B------:R-:W-:Y:S02]  /*3770*/  UIADD3 UR76, UPT, UPT, UR45, -0x7fffff00, URZ ;  /* 0x800001002d4c7890 */ /* 0x000fe4000fffe0ff */
[----:B------:R-:W-:Y:S02]  /*3780*/  UIADD3 UR72, UPT, UPT, UR45, 0x40000104, URZ ;  /* 0x400001042d487890 */ /* 0x000fe4000fffe0ff */
[----:B------:R-:W-:Y:S02]  /*3790*/  UIADD3 UR71, UPT, UPT, UR45, -0x7ffffef4, URZ ;  /* 0x8000010c2d477890 */ /* 0x000fe4000fffe0ff */
[----:B------:R-:W-:Y:S02]  /*37a0*/  UIADD3 UR68, UPT, UPT, UR45, -0x3ffffefc, URZ ;  /* 0xc00001042d447890 */ /* 0x000fe4000fffe0ff */
[----:B------:R-:W-:-:S02]  /*37b0*/  UIADD3 UR69, UPT, UPT, UR45, -0x3ffffef4, URZ ;  /* 0xc000010c2d457890 */ /* 0x000fc4000fffe0ff */
[----:B------:R-:W-:Y:S02]  /*37c0*/  USHF.R.U32.HI UR11, URZ, 0x1a, UR11 ;  /* 0x0000001aff0b7899 */ /* 0x000fe4000801160b */
[----:B------:R-:W-:Y:S02]  /*37d0*/  USHF.R.U32.HI UR10, URZ, 0x11, UR16 ;  /* 0x00000011ff0a7899 */ /* 0x000fe40008011610 */
[----:B------:R-:W-:Y:S02]  /*37e0*/  USHF.R.U32.HI UR9, URZ, 0x1a, UR15 ;  /* 0x0000001aff097899 */ /* 0x000fe4000801160f */
[----:B------:R-:W-:Y:S02]  /*37f0*/  USHF.R.U32.HI UR7, URZ, 0x1a, UR77 ;  /* 0x0000001aff077899 */ /* 0x000fe4000801164d */
[----:B------:R-:W-:Y:S02]  /*3800*/  USHF.R.U32.HI UR6, URZ, 0x11, UR74 ;  /* 0x00000011ff067899 */ /* 0x000fe4000801164a */
[----:B------:R-:W-:-:S02]  /*3810*/  USHF.R.U32.HI UR5, URZ, 0x1a, UR75 ;  /* 0x0000001aff057899 */ /* 0x000fc4000801164b */
        /* <DEDUP_REMOVED lines=10> */
[----:B------:R-:W-:Y:S02]  /*38c0*/  ULOP3.LUT UR66, UR11, 0x30, URZ, 0xc0, !UPT ;  /* 0x000000300b427892 */ /* 0x000fe4000f8ec0ff */
[----:B------:R-:W-:-:S02]  /*38d0*/  ULOP3.LUT UR65, UR10, 0x6000, URZ, 0xc0, !UPT ;  /* 0x000060000a417892 */ /* 0x000fc4000f8ec0ff */
[----:B------:R-:W-:Y:S02]  /*38e0*/  ULOP3.LUT UR64, UR9, 0x30, URZ, 0xc0, !UPT ;  /* 0x0000003009407892 */ /* 0x000fe4000f8ec0ff */
[----:B------:R-:W-:Y:S02]  /*38f0*/  ULOP3.LUT UR62, UR7, 0x30, URZ, 0xc0, !UPT ;  /* 0x00000030073e7892 */ /* 0x000fe4000f8ec0ff */
[----:B------:R-:W-:Y:S02]  /*3900*/  ULOP3.LUT UR11, UR6, 0x6000, URZ, 0xc0, !UPT ;  /* 0x00006000060b7892 */ /* 0x000fe4000f8ec0ff */
[----:B------:R-:W-:Y:S02]  /*3910*/  ULOP3.LUT UR10, UR5, 0x30, URZ, 0xc0, !UPT ;  /* 0x00000030050a7892 */ /* 0x000fe4000f8ec0ff */
        /* <DEDUP_REMOVED lines=8> */
[----:B------:R-:W-:Y:S02]  /*39a0*/  UIADD3 UR13, UPT, UPT, -UR20, URZ, URZ ;  /* 0x000000ff140d7290 */ /* 0x000fe4000fffe1ff */
[----:B------:R-:W-:Y:S02]  /*39b0*/  ULOP3.LUT UR8, UR18, 0x6000, URZ, 0xc0, !UPT ;  /* 0x0000600012087892 */ /* 0x000fe4000f8ec0ff */
[----:B------:R-:W-:Y:S02]  /*39c0*/  ULOP3.LUT UR7, UR19, 0x30, URZ, 0xc0, !UPT ;  /* 0x0000003013077892 */ /* 0x000fe4000f8ec0ff */
[----:B------:R-:W-:Y:S01]  /*39d0*/  ULOP3.LUT UR66, UR66, 0x480, URZ, 0xfc, !UPT ;  /* 0x0000048042427892 */ /* 0x000fe2000f8efcff */
[----:B------:R-:W-:Y:S01]  /*39e0*/  MOV R14, UR13 ;  /* 0x0000000d000e7c02 */ /* 0x000fe20008000f00 */
        /* <DEDUP_REMOVED lines=15> */
[----:B------:R-:W-:Y:S02]  /*3ae0*/  UPRMT UR67, UR66, 0x5410, UR67 ;  /* 0x0000541042437896 */ /* 0x000fe40008000043 */
[----:B------:R-:W-:Y:S02]  /*3af0*/  UPRMT UR65, UR64, 0x5410, UR65 ;  /* 0x0000541040417896 */ /* 0x000fe40008000041 */
[----:B------:R-:W-:Y:S02]  /*3b00*/  UPRMT UR63, UR62, 0x5410, UR12 ;  /* 0x000054103e3f7896 */ /* 0x000fe4000800000c */
[----:B------:R-:W-:Y:S02]  /*3b10*/  UPRMT UR57, UR56, 0x5410, UR4 ;  /* 0x0000541038397896 */ /* 0x000fe40008000004 */
[----:B------:R-:W-:-:S02]  /*3b20*/  UPRMT UR55, UR9, 0x5410, UR54 ;  /* 0x0000541009377896 */ /* 0x000fc40008000036 */
[----:B------:R-:W-:Y:S02]  /*3b30*/  UPRMT UR61, UR10, 0x5410, UR11 ;  /* 0x000054100a3d7896 */ /* 0x000fe4000800000b */
[----:B------:R-:W-:Y:S02]  /*3b40*/  UPRMT UR59, UR5, 0x5410, UR6 ;  /* 0x00005410053b7896 */ /* 0x000fe40008000006 */
[----:B------:R-:W-:Y:S01]  /*3b50*/  UPRMT UR53, UR7, 0x5410, UR8 ;  /* 0x0000541007357896 */ /* 0x000fe20008000008 */
[----:B------:R-:W-:Y:S01]  /*3b60*/  UMOV UR66, URZ ;  /* 0x000000ff00427c82 */ /* 0x000fe20008000000 */
[----:B------:R-:W-:Y:S01]  /*3b70*/  UMOV UR64, URZ ;  /* 0x000000ff00407c82 */ /* 0x000fe20008000000 */
[----:B------:R-:W-:Y:S01]  /*3b80*/  UMOV UR62, URZ ;  /* 0x000000ff003e7c82 */ /* 0x000fe20008000000 */
[----:B------:R-:W-:Y:S01]  /*3b90*/  UMOV UR56, URZ ;  /* 0x000000ff00387c82 */ /* 0x000fe20008000000 */
[----:B------:R-:W-:-:S07]  /*3ba0*/  UMOV UR54, URZ ;  /* 0x000000ff00367c82 */ /* 0x000fce0008000000 */
.L_x_68:
[----:B------:R-:W-:Y:S02]  /*3bb0*/  LEA R0, R10, UR49, 0x3 ;  /* 0x000000310a007c11 */ /* 0x000fe4000f8e18ff */
[----:B------:R-:W-:Y:S02]  /*3bc0*/  SHF.L.U32 R2, R9, 0x1f, RZ ;  /* 0x0000001f09027819 */ /* 0x000fe400000006ff */
[----:B------:R-:W-:Y:S01]  /*3bd0*/  PLOP3.LUT P0, PT, PT, PT, UP3, 0x80, 0x8 ;  /* 0x000000000008781c */ /* 0x000fe20003f0f038 */
[----:B------:R-:W-:Y:S01]  /*3be0*/  VIADD R3, R0, 0x80 ;  /* 0x0000008000037836 */ /* 0x000fe20000000000 */
[----:B-1----:R-:W1:Y:S02]  /*3bf0*/  SYNCS.PHASECHK.TRANS64.TRYWAIT P1, [R0+URZ+0x70], R2 ;  /* 0x00007002000075a7 */ /* 0x002e6400080211ff */
[----:B-1--4-:R-:W-:Y:S09]  /*3c00*/  @!P1 BRA `(.L_x_62) ;  /* 0x00000060008c9947 */ /* 0x012ff20003800000 */
.L_x_149:
[----:B------:R-:W-:Y:S01]  /*3c10*/  LEA R4, R10, UR49, 0x4 ;  /* 0x000000310a047c11 */ /* 0x000fe2000f8e20ff */
[----:B------:R-:W-:Y:S01]  /*3c20*/  @UP3 ULEA UR4, UR46, UR49, 0x3 ;  /* 0x000000312e043291 */ /* 0x000fe2000f8e18ff */
[----:B------:R-:W-:Y:S02]  /*3c30*/  R2UR UR5, R19 ;  /* 0x00000000130572ca */ /* 0x000fe400000e0000 */
[----:B------:R-:W-:Y:S02]  /*3c40*/  PLOP3.LUT P2, PT, PT, PT, PT, 0x80, 0x8 ;  /* 0x000000000008781c */ /* 0x000fe40003f4f070 */
[----:B------:R-:W3:Y:S01]  /*3c50*/  LDS.128 R4, [R4+0xe0] ;  /* 0x0000e00004047984 */ /* 0x000ee20000000c00 */
[----:B------:R-:W-:Y:S02]  /*3c60*/  PRMT R3, RZ, 0x654, R3 ;  /* 0x00000654ff037816 */ /* 0x000fe40000000003 */
[----:B-1----:R-:W-:Y:S01]  /*3c70*/  @P0 SHF.L.U32 R2, R8, 0x1f, RZ ;  /* 0x0000001f08020819 */ /* 0x002fe200000006ff */
[----:B------:R-:W-:Y:S01]  /*3c80*/  @!PT LDS RZ, [RZ] ;  /* 0x00000000fffff984 */ /* 0x000fe20000000800 */
[----:B------:R-:W-:Y:S01]  /*3c90*/  @!PT LDS RZ, [RZ] ;  /* 0x00000000fffff984 */ /* 0x000fe20000000800 */
[----:B------:R-:W-:Y:S01]  /*3ca0*/  @!PT LDS RZ, [RZ] ;  /* 0x00000000fffff984 */ /* 0x000fe20000000800 */
[----:B------:R-:W-:Y:S01]  /*3cb0*/  @!PT LDS RZ, [RZ] ;  /* 0x00000000fffff984 */ /* 0x000fe20000000800 */
[----:B------:R1:W-:Y:S06]  /*3cc0*/  MEMBAR.ALL.CTA ;  /* 0x0000000000007992 */ /* 0x0003ec0000008000 */
[----:B-1----:R-:W1:Y:S01]  /*3cd0*/  FENCE.VIEW.ASYNC.S ;  /* 0x00000000000073c6 */ /* 0x002e620000000000 */
[----:B------:R-:W-:Y:S01]  /*3ce0*/  SHF.L.U32 R0, R11, 0x1f, RZ ;  /* 0x0000001f0b007819 */ /* 0x000fe200000006ff */
[----:B------:R-:W-:-:S02]  /*3cf0*/  ULEA UR6, UR5, UR49, 0x3 ;  /* 0x0000003105067291 */ /* 0x000fc4000f8e18ff */
[----:B------:R-:W-:-:S04]  /*3d00*/  ULEA UR44, UR5, UR45, 0x7 ;  /* 0x0000002d052c7291 */ /* 0x000fc8000f8e38ff */
[----:B------:R-:W-:Y:S01]  /*3d10*/  IMAD.U32 R13, RZ, RZ, UR6 ;  /* 0x00000006ff0d7e24 */ /* 0x000fe2000f8e00ff */
[----:B-1----:R1:W-:Y:S01]  /*3d20*/  SYNCS.ARRIVE.TRANS64.RED.A1T0 RZ, [R3+URZ], RZ ;  /* 0x000000ff03ff79a7 */ /* 0x0023e200081004ff */
[----:B------:R1:W4:Y:S01]  /*3d30*/  @P0 SYNCS.PHASECHK.TRANS64.TRYWAIT P2, [UR4], R2 ;  /* 0x00000002ff0005a7 */ /* 0x0003220008041104 */
[----:B---3--:R-:W-:Y:S01]  /*3d40*/  LOP3.LUT P1, RZ, R6, 0x1, RZ, 0xc0, !PT ;  /* 0x0000000106ff7812 */ /* 0x008fe2000782c0ff */
[----:B------:R-:W3:Y:S02]  /*3d50*/  SYNCS.PHASECHK.TRANS64.TRYWAIT P0, [UR6+0xa0], R0 ;  /* 0x0000a000ff0075a7 */ /* 0x000ee40008001106 */
[----:B-1-34-:R-:W-:Y:S10]  /*3d60*/  @!P0 BRA `(.L_x_63) ;  /* 0x0000006000488947 */ /* 0x01aff40003800000 */
.L_x_151:
[----:B------:R-:W-:Y:S01]  /*3d70*/  IADD3 R10, PT, PT, R10, 0x1, RZ ;  /* 0x000000010a0a7810 */ /* 0x000fe20007ffe0ff */
[----:B------:R-:W-:Y:S06]  /*3d80*/  BRA.U !UP3, `(.L_x_64) ;  /* 0x000000050b707547 */ /* 0x000fec000b800000 */
[----:B------:R-:W-:Y:S01]  /*3d90*/  R2UR UR48, R14 ;  /* 0x000000000e3072ca */ /* 0x000fe200000e0000 */
[----:B------:R-:W-:Y:S01]  /*3da0*/  UMOV UR9, URZ ;  /* 0x000000ff00097c82 */ /* 0x000fe20008000000 */
[----:B------:R-:W-:Y:S01]  /*3db0*/  R2UR UR47, R12 ;  /* 0x000000000c2f72ca */ /* 0x000fe200000e0000 */
[----:B------:R-:W-:-:S14]  /*3dc0*/  UMOV UR5, UR46 ;  /* 0x0000002e00057c82 */ /* 0x000fdc0008000000 */
.L_x_67:
[----:B------:R-:W-:Y:S02]  /*3dd0*/  UIADD3 UR48, UPT, UPT, UR48, 0x1, URZ ;  /* 0x0000000130307890 */ /* 0x000fe4000fffe0ff */
[----:B------:R-:W-:Y:S02]  /*3de0*/  ULEA UR7, UR5, UR49, 0x3 ;  /* 0x0000003105077291 */ /* 0x000fe4000f8e18ff */
[----:B------:R-:W-:Y:S01]  /*3df0*/  UISETP.NE.AND UP0, UPT, UR48, URZ, UPT ;  /* 0x000000ff3000728c */ /* 0x000fe2000bf05270 */
[----:B---34-:R-:W-:Y:S10]  /*3e00*/  @P2 BRA `(.L_x_65) ;  /* 0x00000000000c2947 */ /* 0x018ff40003800000 */
[----:B-1----:R-:W-:Y:S04]  /*3e10*/  SHF.L.U32 R2, R8, 0x1f, RZ ;  /* 0x0000001f08027819 */ /* 0x002fe800000006ff */
[----:B------:R-:W1:Y:S02]  /*3e20*/  SYNCS.PHASECHK.TRANS64.TRYWAIT P0, [UR7], R2 ;  /* 0x00000002ff0075a7 */ /* 0x000e640008001107 */
[----:B-1----:R-:W-:Y:S05]  /*3e30*/  @!P0 BRA `(.L_x_66) ;  /* 0x0000006000308947 */ /* 0x002fea0003800000 */
.L_x_65:
[----:B------:R-:W-:Y:S01]  /*3e40*/  UISETP.NE.AND UP1, UPT, UR47, 0x1, UPT ;  /* 0x000000012f00788c */ /* 0x000fe2000bf25270 */
[----:B------:R-:W-:Y:S01]  /*3e50*/  PLOP3.LUT P2, PT, PT, PT, PT, 0x80, 0x8 ;  /* 0x000000000008781c */ /* 0x000fe20003f4f070 */
[----:B------:R-:W-:Y:S01]  /*3e60*/  UIADD3 UR4, UPT, UPT, UR5, 0x1, URZ ;  /* 0x0000000105047890 */ /* 0x000fe2000fffe0ff */
[----:B------:R-:W-:Y:S01]  /*3e70*/  R2UR UR10, R17 ;  /* 0x00000000110a72ca */ /* 0x000fe200000e0000 */
[----:B------:R-:W-:Y:S01]  /*3e80*/  UIADD3 UR50, UPT, UPT, UR7, 0x10, URZ ;  /* 0x0000001007327890 */ /* 0x000fe2000fffe0ff */
[----:B------:R-:W-:Y:S01]  /*3e90*/  R2UR UR8, R18 ;  /* 0x00000000120872ca */ /* 0x000fe200000e0000 */
[----:B------:R-:W-:Y:S01]  /*3ea0*/  UISETP.NE.AND UP2, UPT, UR4, 0x2, UPT ;  /* 0x000000020400788c */ /* 0x000fe2000bf45270 */
[----:B------:R-:W-:Y:S01]  /*3eb0*/  PLOP3.LUT P0, PT, PT, PT, UP1, 0x80, 0x8 ;  /* 0x000000000008781c */ /* 0x000fe20003f0f018 */
[----:B------:R-:W-:Y:S01]  /*3ec0*/  UIADD3 UR47, UPT, UPT, UR47, -0x1, URZ ;  /* 0xffffffff2f2f7890 */ /* 0x000fe2000fffe0ff */
[----:B------:R-:W-:Y:S01]  /*3ed0*/  R2UR UR14, R16 ;  /* 0x00000000100e72ca */ /* 0x000fe200000e0000 */
[----:B------:R-:W-:Y:S01]  /*3ee0*/  USEL UR6, URZ, 0x1, UP2 ;  /* 0x00000001ff067887 */ /* 0x000fe20009000000 */
[----:B------:R-:W-:Y:S01]  /*3ef0*/  R2UR UR12, R15 ;  /* 0x000000000f0c72ca */ /* 0x000fe200000e0000 */
[----:B------:R-:W-:Y:S01]  /*3f00*/  USEL UR46, UR4, URZ, UP2 ;  /* 0x000000ff042e7287 */ /* 0x000fe20009000000 */
[----:B------:R-:W-:Y:S01]  /*3f10*/  UMOV UR11, 0x4008 ;  /* 0x00004008000b7882 */ /* 0x000fe20000000000 */
[----:B------:R-:W-:Y:S02]  /*3f20*/  UMOV UR43, 0x4008 ;  /* 0x00004008002b7882 */ /* 0x000fe40000000000 */
[----:B------:R-:W-:Y:S01]  /*3f30*/  @UP1 ULEA UR4, UR46, UR49, 0x3 ;  /* 0x000000312e041291 */ /* 0x000fe2000f8e18ff */
[----:B------:R-:W-:Y:S01]  /*3f40*/  LOP3.LUT R8, R8, UR6, RZ, 0x3c, !PT ;  /* 0x0000000608087c12 */ /* 0x000fe2000f8e3cff */
[----:B------:R-:W-:Y:S02]  /*3f50*/  ULEA UR10, UR5, UR10, 0x6 ;  /* 0x0000000a050a7291 */ /* 0x000fe4000f8e30ff */
[----:B------:R-:W-:Y:S01]  /*3f60*/  ULEA UR8, UR5, UR8, 0x6 ;  /* 0x0000000805087291 */ /* 0x000fe2000f8e30ff */
[----:B-1----:R-:W-:Y:S01]  /*3f70*/  @P0 SHF.L.U32 R0, R8, 0x1f, RZ ;  /* 0x0000001f08000819 */ /* 0x002fe200000006ff */
[----:B------:R-:W-:Y:S02]  /*3f80*/  UIADD3 UR42, UPT, UPT, UR10, 0x20, URZ ;  /* 0x000000200a2a7890 */ /* 0x000fe4000fffe0ff */
[----:B------:R-:W-:Y:S01]  /*3f90*/  UISETP.NE.U32.AND UP1, UPT, UR9, URZ, UPT ;  /* 0x000000ff0900728c */ /* 0x000fe2000bf25070 */
[----:B------:R3:W4:Y:S01]  /*3fa0*/  @P0 SYNCS.PHASECHK.TRANS64.TRYWAIT P2, [UR4], R0 ;  /* 0x00000000ff0005a7 */ /* 0x0007220008041104 */
[----:B------:R-:W-:Y:S01]  /*3fb0*/  UIADD3 UR40, UPT, UPT, UR8, 0x20, URZ ;  /* 0x0000002008287890 */ /* 0x000fe2000fffe0ff */
[----:B------:R1:W-:Y:S01]  /*3fc0*/  UTCCP.T.S.4x32dp128bit tmem[UR45+0x100], gdesc[UR10] ;  /* 0x0001000a2d0079e7 */ /* 0x0003e20009100000 */
[----:B------:R-:W-:Y:S02]  /*3fd0*/  ULEA UR6, UR5, UR14, 0xb ;  /* 0x0000000e05067291 */ /* 0x000fe4000f8e58ff */
[----:B------:R-:W-:Y:S01]  /*3fe0*/  ULEA UR4, UR5, UR12, 0xb ;  /* 0x0000000c05047291 */ /* 0x000fe2000f8e58ff */
[----:B------:R2:W-:Y:S01]  /*3ff0*/  UTCCP.T.S.4x32dp128bit tmem[UR45+0x104], gdesc[UR42] ;  /* 0x0001042a2d0079e7 */ /* 0x0005e20009100000 */
[----:B------:R-:W-:Y:S02]  /*4000*/  UIADD3 UR38, UPT, UPT, UR6, 0x2, URZ ;  /* 0x0000000206267890 */ /* 0x000fe4000fffe0ff */
        /* <DEDUP_REMOVED lines=8> */
[----:B------:R-:W-:Y:S01]  /*4090*/  UIADD3 UR20, UPT, UPT, UR4, 0x402, URZ ;  /* 0x0000040204147890 */ /* 0x000fe2000fffe0ff */
[----:B-1----:R-:W-:Y:S01]  /*40a0*/  R2UR UR10, R23 ;  /* 0x00000000170a72ca */ /* 0x002fe200000e0000 */
[----:B------:R-:W-:Y:S01]  /*40b0*/  UIADD3 UR18, UPT, UPT, UR6, 0x404, URZ ;  /* 0x0000040406127890 */ /* 0x000fe2000fffe0ff */
[----:B------:R-:W-:Y:S01]  /*40c0*/  R2UR UR11, R22 ;  /* 0x00000000160b72ca */ /* 0x000fe200000e0000 */
[----:B------:R-:W-:Y:S01]  /*40d0*/  UIADD3 UR16, UPT, UPT, UR4, 0x404, URZ ;  /* 0x0000040404107890 */ /* 0x000fe2000fffe0ff */
[----:B--2---:R-:W-:Y:S01]  /*40e0*/  R2UR UR42, R21 ;  /* 0x00000000152a72ca */ /* 0x004fe200000e0000 */
[----:B------:R-:W-:Y:S01]  /*40f0*/  UIADD3 UR14, UPT, UPT, UR6, 0x406, URZ ;  /* 0x00000406060e7890 */ /* 0x000fe2000fffe0ff */
[----:B------:R-:W-:Y:S01]  /*4100*/  R2UR UR43, R20 ;  /* 0x00000000142b72ca */ /* 0x000fe200000e0000 */
[----:B------:R-:W-:Y:S01]  /*4110*/  UIADD3 UR12, UPT, UPT, UR4, 0x406, URZ ;  /* 0x00000406040c7890 */ /* 0x000fe2000fffe0ff */
[----:B------:R-:W-:Y:S01]  /*4120*/  UMOV UR9, 0x4008 ;  /* 0x0000400800097882 */ /* 0x000fe20000000000 */
[----:B------:R-:W-:Y:S01]  /*4130*/  UMOV UR41, 0x4008 ;  /* 0x0000400800297882 */ /* 0x000fe20000000000 */
[----:B------:R1:W-:Y:S01]  /*4140*/  UTCCP.T.S.4x32dp128bit tmem[UR45+0x108], gdesc[UR8] ;  /* 0x000108082d0079e7 */ /* 0x0003e20009100000 */
[----:B------:R-:W-:Y:S01]  /*4150*/  UTCCP.T.S.4x32dp128bit tmem[UR45+0x10c], gdesc[UR40] ;  /* 0x00010c282d0079e7 */ /* 0x000fe20009100000 */
[----:B------:R-:W-:Y:S01]  /*4160*/  UMOV UR7, 0x40004040 ;  /* 0x4000404000077882 */ /* 0x000fe20000000000 */
        /* <DEDUP_REMOVED lines=15> */
[----:B-1----:R-:W-:Y:S02]  /*4260*/  R2UR UR8, R25 ;  /* 0x00000000190872ca */ /* 0x002fe400000e0000 */
[----:B------:R-:W-:Y:S11]  /*4270*/  R2UR UR9, R24 ;  /* 0x00000000180972ca */ /* 0x000ff600000e0000 */
[----:B------:R-:W-:Y:S02]  /*4280*/  @!UPT UIADD3 URZ, UPT, UPT, URZ, URZ, URZ ;  /* 0x000000fffffff290 */ /* 0x000fe4000fffe0ff */
[----:B------:R1:W-:Y:S01]  /*4290*/  UTCQMMA gdesc[UR4], gdesc[UR6], tmem[UR44], tmem[UR66], idesc[UR67], tmem[UR8], UP1 ;  /* 0x0008420604007dea */ /* 0x0003e2000880032c */
[----:B------:R3:W-:Y:S01]  /*42a0*/  UTCQMMA gdesc[UR36], gdesc[UR38], tmem[UR44], tmem[UR64], idesc[UR65], tmem[UR42], UPT ;  /* 0x002a402624007dea */ /* 0x0007e2000b80032c */
[----:B------:R3:W-:Y:S01]  /*42b0*/  UTCQMMA gdesc[UR32], gdesc[UR34], tmem[UR44], tmem[UR62], idesc[UR63], tmem[UR76], UPT ;  /* 0x004c3e2220007dea */ /* 0x0007e2000b80032c */
[----:B------:R3:W-:Y:S01]  /*42c0*/  UTCQMMA gdesc[UR28], gdesc[UR30], tmem[UR44], tmem[UR60], idesc[UR61], tmem[UR74], UPT ;  /* 0x004a3c1e1c007dea */ /* 0x0007e2000b80032c */
[----:B------:R3:W-:Y:S01]  /*42d0*/  UTCQMMA gdesc[UR24], gdesc[UR26], tmem[UR44], tmem[UR58], idesc[UR59], tmem[UR10], UPT ;  /* 0x000a3a1a18007dea */ /* 0x0007e2000b80032c */
[----:B------:R3:W-:Y:S01]  /*42e0*/  UTCQMMA gdesc[UR20], gdesc[UR22], tmem[UR44], tmem[UR56], idesc[UR57], tmem[UR72], UPT ;  /* 0x0048381614007dea */ /* 0x0007e2000b80032c */
[----:B------:R3:W-:Y:S01]  /*42f0*/  UTCQMMA gdesc[UR16], gdesc[UR18], tmem[UR44], tmem[UR54], idesc[UR55], tmem[UR70], UPT ;  /* 0x0046361210007dea */ /* 0x0007e2000b80032c */
[----:B------:R3:W-:Y:S01]  /*4300*/  UTCQMMA gdesc[UR12], gdesc[UR14], tmem[UR44], tmem[UR52], idesc[UR53], tmem[UR68], UPT ;  /* 0x0044340e0c007dea */ /* 0x0007e2000b80032c */
[----:B------:R3:W-:Y:S01]  /*4310*/  UTCBAR.MULTICAST [UR50], URZ, UR51 ;  /* 0x000000ff320073e9 */ /* 0x0007e20008000833 */
[----:B-1----:R-:W-:Y:S01]  /*4320*/  UMOV UR9, 0x1 ;  /* 0x0000000100097882 */ /* 0x002fe20000000000 */
[----:B------:R-:W-:Y:S01]  /*4330*/  UMOV UR5, UR46 ;  /* 0x0000002e00057c82 */ /* 0x000fe20008000000 */
[----:B------:R-:W-:Y:S05]  /*4340*/  BRA.U UP0, `(.L_x_67) ;  /* 0xfffffff900a07547 */ /* 0x000fea000b83ffff */
.L_x_64:
[----:B------:R-:W-:Y:S02]  /*4350*/  R2UR UR4, R19 ;  /* 0x00000000130472ca */ /* 0x000fe400000e0000 */
[----:B------:R-:W-:Y:S02]  /*4360*/  R2UR UR5, R13 ;  /* 0x000000000d0572ca */ /* 0x000fe400000e0000 */
[----:B------:R-:W-:-:S04]  /*4370*/  ISETP.NE.AND P0, PT, R10, 0x2, PT ;  /* 0x000000020a00780c */ /* 0x000fc80003f05270 */
[----:B-1-3--:R-:W-:Y:S02]  /*4380*/  SEL R0, RZ, 0x1, P0 ;  /* 0x00000001ff007807 */ /* 0x00afe40000000000 */
[----:B------:R-:W-:Y:S02]  /*4390*/  SEL R10, R10, RZ, P0 ;  /* 0x000000ff0a0a7207 */ /* 0x000fe40000000000 */
[----:B------:R-:W-:Y:S01]  /*43a0*/  LOP3.LUT R9, R9, R0, RZ, 0x3c, !PT ;  /* 0x0000000009097212 */ /* 0x000fe200078e3cff */
[----:B------:R-:W-:Y:S02]  /*43b0*/  UIADD3 UR4, UPT, UPT, UR4, 0x1, URZ ;  /* 0x0000000104047890 */ /* 0x000fe4000fffe0ff */
[----:B------:R-:W-:Y:S02]  /*43c0*/  UIADD3 UR5, UPT, UPT, UR5, 0x90, URZ ;  /* 0x0000009005057890 */ /* 0x000fe4000fffe0ff */
[----:B------:R-:W-:-:S04]  /*43d0*/  UISETP.NE.AND UP0, UPT, UR4, 0x2, UPT ;  /* 0x000000020400788c */ /* 0x000fc8000bf05270 */
[----:B------:R-:W-:Y:S02]  /*43e0*/  USEL UR6, URZ, 0x1, UP0 ;  /* 0x00000001ff067887 */ /* 0x000fe40008000000 */
[----:B------:R-:W-:Y:S01]  /*43f0*/  USEL UR4, UR4, URZ, UP0 ;  /* 0x000000ff04047287 */ /* 0x000fe20008000000 */
[----:B------:R1:W-:Y:S03]  /*4400*/  UTCBAR [UR5], URZ ;  /* 0x000000ff050073e9 */ /* 0x0003e600080000ff */
[----:B------:R-:W-:Y:S02]  /*4410*/  LOP3.LUT R11, R11, UR6, RZ, 0x3c, !PT ;  /* 0x000000060b0b7c12 */ /* 0x000fe4000f8e3cff */
[----:B------:R-:W-:Y:S01]  /*4420*/  IMAD.U32 R19, RZ, RZ, UR4 ;  /* 0x00000004ff137e24 */ /* 0x000fe2000f8e00ff */
[----:B------:R-:W-:Y:S06]  /*4430*/  @P1 BRA `(.L_x_68) ;  /* 0xfffffff400dc1947 */ /* 0x000fec000383ffff */
[----:B------:R-:W3:Y:S01]  /*4440*/  S2UR UR7, SR_CgaCtaId ;  /* 0x00000000000779c3 */ /* 0x000ee20000008800 */
[----:B-1----:R-:W-:Y:S02]  /*4450*/  R2UR UR5, R19 ;  /* 0x00000000130572ca */ /* 0x002fe400000e0000 */
[----:B------:R-:W-:Y:S01]  /*4460*/  ELECT P0, URZ, PT ;  /* 0x0000000000ff782f */ /* 0x000fe20003800000 */
[----:B------:R-:W-:Y:S01]  /*4470*/  IMAD.MOV.U32 R0, RZ, RZ, 0x1 ;  /* 0x00000001ff007424 */ /* 0x000fe200078e00ff */
[----:B------:R-:W-:Y:S01]  /*4480*/  UIADD3 UR49, UPT, UPT, UR49, 0xa0, URZ ;  /* 0x000000a031317890 */ /* 0x000fe2000fffe0ff */
[----:B------:R-:W-:Y:S01]  /*4490*/  SHF.L.U32 R2, R11, 0x1f, RZ ;  /* 0x0000001f0b027819 */ /* 0x000fe200000006ff */
[----:B------:R-:W-:Y:S01]  /*44a0*/  UMOV UR4, 0x40 ;  /* 0x0000004000047882 */ /* 0x000fe20000000000 */
[----:B------:R-:W-:Y:S01]  /*44b0*/  UVIRTCOUNT.DEALLOC.SMPOOL 0x80 ;  /* 0x000000800000784c */ /* 0x000fe20000000000 */
[----:B---3--:R-:W-:-:S05]  /*44c0*/  ULEA UR7, UR7, UR4, 0x18 ;  /* 0x0000000407077291 */ /* 0x008fca000f8ec0ff */
[----:B------:R-:W-:-:S04]  /*44d0*/  ULEA UR4, UR5, UR49, 0x3 ;  /* 0x0000003105047291 */ /* 0x000fc8000f8e18ff */
[----:B------:R1:W-:Y:S05]  /*44e0*/  @P0 STS.U8 [UR7+0x1c], R0 ;  /* 0x00001c00ff000988 */ /* 0x0003ea0008000007 */
[----:B------:R-:W3:Y:S02]  /*44f0*/  SYNCS.PHASECHK.TRANS64.TRYWAIT P0, [UR4], R2 ;  /* 0x00000002ff0075a7 */ /* 0x000ee40008001104 */
[----:B-1-3--:R-:W-:Y:S05]  /*4500*/  @!P0 BRA `(.L_x_69) ;  /* 0x0000005800948947 */ /* 0x00afea0003800000 */
.L_x_154:
[----:B------:R-:W-:-:S13]  /*4510*/  R2UR UR4, R19 ;  /* 0x00000000130472ca */ /* 0x000fda00000e0000 */
[----:B------:R-:W-:-:S04]  /*4520*/  UIADD3 UR4, UPT, UPT, UR4, 0x1, URZ ;  /* 0x0000000104047890 */ /* 0x000fc8000fffe0ff */
[----:B------:R-:W-:-:S04]  /*4530*/  UISETP.NE.AND UP0, UPT, UR4, 0x2, UPT ;  /* 0x000000020400788c */ /* 0x000fc8000bf05270 */
[----:B------:R-:W-:Y:S02]  /*4540*/  USEL UR5, URZ, 0x1, UP0 ;  /* 0x00000001ff057887 */ /* 0x000fe40008000000 */
[----:B------:R-:W-:-:S04]  /*4550*/  USEL UR4, UR4, URZ, UP0 ;  /* 0x000000ff04047287 */ /* 0x000fc80008000000 */
[----:B------:R-:W-:Y:S01]  /*4560*/  ULEA UR4, UR4, UR49, 0x3 ;  /* 0x0000003104047291 */ /* 0x000fe2000f8e18ff */
[----:B-1----:R-:W-:-:S04]  /*4570*/  LOP3.LUT R2, R11, UR5, RZ, 0x3c, !PT ;  /* 0x000000050b027c12 */ /* 0x002fc8000f8e3cff */
[----:B------:R-:W-:-:S04]  /*4580*/  SHF.L.U32 R2, R2, 0x1f, RZ ;  /* 0x0000001f02027819 */ /* 0x000fc800000006ff */
[----:B------:R-:W1:Y:S02]  /*4590*/  SYNCS.PHASECHK.TRANS64.TRYWAIT P0, [UR4], R2 ;  /* 0x00000002ff0075a7 */ /* 0x000e640008001104 */
[----:B-1----:R-:W-:Y:S05]  /*45a0*/  @!P0 BRA `(.L_x_70) ;  /* 0x0000005800848947 */ /* 0x002fea0003800000 */
.L_x_156:
[----:B------:R-:W-:Y:S01]  /*45b0*/  NOP ;  /* 0x0000000000007918 */ /* 0x000fe20000000000 */
[----:B-1----:R-:W1:Y:S01]  /*45c0*/  LDS R0, [UR7+0x14] ;  /* 0x00001407ff007984 */ /* 0x002e620008000800 */
[----:B------:R-:W-:Y:S01]  /*45d0*/  ULOP3.LUT UR4, UR45, 0xffff, URZ, 0xc0, !UPT ;  /* 0x0000ffff2d047892 */ /* 0x000fe2000f8ec0ff */
[----:B------:R-:W-:Y:S01]  /*45e0*/  UMOV UR5, 0xffff ;  /* 0x0000ffff00057882 */ /* 0x000fe20000000000 */
[----:B------:R-:W-:Y:S02]  /*45f0*/  UMOV UR6, 0x1 ;  /* 0x0000000100067882 */ /* 0x000fe40000000000 */
[----:B------:R-:W-:-:S04]  /*4600*/  USHF.R.U32.HI UR4, URZ, 0x5, UR4 ;  /* 0x00000005ff047899 */ /* 0x000fc80008011604 */
[----:B------:R-:W-:Y:S02]  /*4610*/  USHF.L.U32 UR5, UR5, UR4, URZ ;  /* 0x0000000405057299 */ /* 0x000fe400080006ff */
[----:B------:R-:W-:-:S04]  /*4620*/  USHF.L.U32 UR4, UR6, UR4, URZ ;  /* 0x0000000406047299 */ /* 0x000fc800080006ff */
[----:B-1----:R-:W-:-:S04]  /*4630*/  LOP3.LUT R0, R0, UR5, RZ, 0xc0, !PT ;  /* 0x0000000500007c12 */ /* 0x002fc8000f8ec0ff */
[----:B------:R-:W-:-:S13]  /*4640*/  ISETP.NE.AND P0, PT, R0, UR5, PT ;  /* 0x0000000500007c0c */ /* 0x000fda000bf05270 */
[----:B------:R-:W-:Y:S05]  /*4650*/  @P0 BRA `(.L_x_71) ;  /* 0x0000000000580947 */ /* 0x000fea0003800000 */
[----:B------:R-:W1:Y:S02]  /*4660*/  LDS R0, [UR7+0x18] ;  /* 0x00001807ff007984 */ /* 0x000e640008000800 */
[----:B-1----:R-:W-:-:S04]  /*4670*/  LOP3.LUT R0, R0, UR4, RZ, 0xc0, !PT ;  /* 0x0000000400007c12 */ /* 0x002fc8000f8ec0ff */
[----:B------:R-:W-:-:S13]  /*4680*/  ISETP.NE.AND P0, PT, R0, UR4, PT ;  /* 0x0000000400007c0c */ /* 0x000fda000bf05270 */
[----:B------:R-:W-:Y:S05]  /*4690*/  @P0 BRA `(.L_x_72) ;  /* 0x00000000003c0947 */ /* 0x000fea0003800000 */
[----:B------:R-:W1:Y:S01]  /*46a0*/  S2R R2, SR_LANEID ;  /* 0x0000000000027919 */ /* 0x000e620000000000 */
[----:B------:R-:W-:-:S06]  /*46b0*/  ULOP3.LUT UR5, URZ, UR5, URZ, 0x33, !UPT ;  /* 0x00000005ff057292 */ /* 0x000fcc000f8e33ff */
[----:B------:R-:W-:-:S04]  /*46c0*/  IMAD.U32 R0, RZ, RZ, UR5 ;  /* 0x00000005ff007e24 */ /* 0x000fc8000f8e00ff */
[----:B------:R3:W2:Y:S02]  /*46d0*/  REDUX UR8, R0 ;  /* 0x00000000000873c4 */ /* 0x0006a40000000000 */
[----:B------:R1:W-:Y:S01]  /*46e0*/  UTCATOMSWS.AND URZ, UR5 ;  /* 0x0000000500ff79e3 */ /* 0x0003e20008000000 */
[----:B---3--:R-:W-:Y:S01]  /*46f0*/  LOP3.LUT R0, RZ, UR4, RZ, 0x33, !PT ;  /* 0x00000004ff007c12 */ /* 0x008fe2000f8e33ff */
[----:B------:R-:W-:Y:S02]  /*4700*/  VOTEU.ANY UR4, UPT, PT ;  /* 0x0000000000047886 */ /* 0x000fe400038e0100 */
[----:B------:R-:W-:Y:S02]  /*4710*/  UFLO.U32 UR4, UR4 ;  /* 0x00000004000472bd */ /* 0x000fe400080e0000 */
[----:B------:R-:W3:Y:S04]  /*4720*/  REDUX UR6, R0 ;  /* 0x00000000000673c4 */ /* 0x000ee80000000000 */
[----:B-1----:R-:W-:-:S02]  /*4730*/  ISETP.EQ.U32.AND P0, PT, R2, UR4, PT ;  /* 0x0000000402007c0c */ /* 0x002fc4000bf02070 */
[----:B--2---:R-:W-:-:S11]  /*4740*/  MOV R2, UR8 ;  /* 0x0000000800027c02 */ /* 0x004fd60008000f00 */
[----:B------:R1:W-:Y:S01]  /*4750*/  @P0 ATOMS.AND RZ, [UR7+0x14], R2 ;  /* 0x00001402ffff098c */ /* 0x0003e2000a800007 */
[----:B---3--:R-:W-:-:S05]  /*4760*/  IMAD.U32 R0, RZ, RZ, UR6 ;  /* 0x00000006ff007e24 */ /* 0x008fca000f8e00ff */
[----:B------:R1:W-:Y:S01]  /*4770*/  @P0 ATOMS.AND RZ, [UR7+0x18], R0 ;  /* 0x00001800ffff098c */ /* 0x0003e2000a800007 */
[----:B------:R-:W-:Y:S05]  /*4780*/  BRA `(.L_x_73) ;  /* 0x0000000000147947 */ /* 0x000fea0003800000 */
.L_x_72:
[----:B------:R-:W-:Y:S02]  /*4790*/  MOV R2, 0x47b0 ;  /* 0x000047b000027802 */ /* 0x000fe40000000f00 */
[----:B--2-45:R-:W-:Y:S05]  /*47a0*/  CALL.REL.NOINC `($__internal_0_$__cuda_sm10x_tcgen05_guardrail_trap_col_being_dealloced_not_returned_by_alloc) ;  /* 0x0000005c006c7944 */ /* 0x034fea0003c00000 */
[----:B------:R-:W-:Y:S05]  /*47b0*/  BRA `(.L_x_73) ;  /* 0x0000000000087947 */ /* 0x000fea0003800000 */
.L_x_71:
[----:B------:R-:W-:Y:S02]  /*47c0*/  MOV R2, 0x47e0 ;  /* 0x000047e000027802 */ /* 0x000fe40000000f00 */
[----:B--2-45:R-:W-:Y:S05]  /*47d0*/  CALL.REL.NOINC `($__internal_2_$__cuda_sm10x_tcgen05_guardrail_trap_unallocated_columns_being_dealloced) ;  /* 0x0000005c00787944 */ /* 0x034fea0003c00000 */
.L_x_73:
[----:B------:R-:W-:Y:S01]  /*47e0*/  NOP ;  /* 0x0000000000007918 */ /* 0x000fe20000000000 */
[----:B------:R-:W-:Y:S05]  /*47f0*/  EXIT ;  /* 0x000000000000794d */ /* 0x000fea0003800000 */
.L_x_57:
[----:B------:R-:W-:-:S09]  /*4800*/  UISETP.NE.OR UP5, UPT, UR21, 0x3, !UP5 ;  /* 0x000000031500788c */ /* 0x000fd2000efa5670 */
[----:B------:R-:W-:Y:S05]  /*4810*/  BRA.U UP5, `(.L_x_74) ;  /* 0x0000000d05fc7547 */ /* 0x000fea000b800000 */
[----:B------:R-:W1:Y:S01]  /*4820*/  LDC R0, c[0x0][0xf30] ;  /* 0x0003cc00ff007b82 */ /* 0x000e620000000800 */
[----:B------:R-:W-:Y:S01]  /*4830*/  UMOV UR4, 0x400 ;  /* 0x0000040000047882 */ /* 0x000fe20000000000 */
[----:B------:R-:W-:Y:S01]  /*4840*/  IMAD.MOV.U32 R32, RZ, RZ, 0x1 ;  /* 0x00000001ff207424 */ /* 0x000fe200078e00ff */
[----:B------:R-:W-:Y:S01]  /*4850*/  ULEA UR4, UR59, UR4, 0x18 ;  /* 0x000000043b047291 */ /* 0x000fe2000f8ec0ff */
[----:B------:R-:W-:Y:S01]  /*4860*/  CS2R R30, SRZ ;  /* 0x00000000001e7805 */ /* 0x000fe2000001ff00 */
[----:B------:R-:W-:Y:S01]  /*4870*/  IMAD.MOV.U32 R27, RZ, RZ, 0x2000 ;  /* 0x00002000ff1b7424 */ /* 0x000fe200078e00ff */
[----:B------:R-:W-:Y:S02]  /*4880*/  UPLOP3.LUT UP0, UPT, UPT, UPT, UPT, 0x40, 0x4 ;  /* 0x000000000004789c */ /* 0x000fe40003f0e870 */
[----:B------:R-:W3:Y:S01]  /*4890*/  LDC R26, c[0x0][0x370] ;  /* 0x0000dc00ff1a7b82 */ /* 0x000ee20000000800 */
[----:B------:R-:W-:Y:S02]  /*48a0*/  UIADD3 UR13, UPT, UPT, UR4, 0x38, URZ ;  /* 0x00000038040d7890 */ /* 0x000fe4000fffe0ff */
[----:B------:R-:W-:-:S02]  /*48b0*/  UIADD3 UR33, UPT, UPT, UR4, 0x20, URZ ;  /* 0x0000002004217890 */ /* 0x000fc4000fffe0ff */
[----:B------:R-:W-:Y:S02]  /*48c0*/  UIADD3 UR25, UPT, UPT, UR4, 0x28, URZ ;  /* 0x0000002804197890 */ /* 0x000fe4000fffe0ff */
[----:B------:R-:W-:Y:S01]  /*48d0*/  UIADD3 UR17, UPT, UPT, UR4, 0x30, URZ ;  /* 0x0000003004117890 */ /* 0x000fe2000fffe0ff */
[----:B------:R-:W4:Y:S01]  /*48e0*/  LDC R3, c[0x0][0xf0c] ;  /* 0x0003c300ff037b82 */ /* 0x000f220000000800 */
[----:B------:R-:W-:-:S07]  /*48f0*/  UPRMT UR13, UR59, 0x654, UR13 ;  /* 0x000006543b0d7896 */ /* 0x000fce000800000d */
[----:B------:R-:W2:Y:S01]  /*4900*/  LDC R24, c[0x0][0xf20] ;  /* 0x0003c800ff187b82 */ /* 0x000ea20000000800 */
[----:B-1----:R-:W-:-:S07]  /*4910*/  ISETP.NE.AND P1, PT, R0, 0x1, PT ;  /* 0x000000010000780c */ /* 0x002fce0003f25270 */
[----:B------:R-:W1:Y:S08]  /*4920*/  LDC.64 R34, c[0x0][0x348] ;  /* 0x0000d200ff227b82 */ /* 0x000e700000000a00 */
[----:B------:R-:W1:Y:S08]  /*4930*/  LDC.64 R14, c[0x0][0xc88] ;  /* 0x00032200ff0e7b82 */ /* 0x000e700000000a00 */
[----:B------:R-:W1:Y:S08]  /*4940*/  LDC.64 R18, c[0x0][0xf10] ;  /* 0x0003c400ff127b82 */ /* 0x000e700000000a00 */
[----:B------:R-:W1:Y:S08]  /*4950*/  LDC.64 R6, c[0x0][0xf18] ;  /* 0x0003c600ff067b82 */ /* 0x000e700000000a00 */
[----:B------:R-:W1:Y:S08]  /*4960*/  LDC.64 R4, c[0x0][0xf28] ;  /* 0x0003ca00ff047b82 */ /* 0x000e700000000a00 */
[----:B------:R-:W1:Y:S08]  /*4970*/  LDC.64 R16, c[0x0][0xc90] ;  /* 0x00032400ff107b82 */ /* 0x000e700000000a00 */
[----:B--234-:R-:W1:Y:S02]  /*4980*/  LDC R25, c[0x0][0x374] ;  /* 0x0000dd00ff197b82 */ /* 0x01ce640000000800 */
.L_x_85:
[C---:B------:R-:W-:Y:S02]  /*4990*/  LEA R0, R31.reuse, UR4, 0x3 ;  /* 0x000000041f007c11 */ /* 0x040fe4000f8e18ff */
[----:B------:R-:W-:Y:S02]  /*49a0*/  SHF.L.U32 R2, R30, 0x1f, RZ ;  /* 0x0000001f1e027819 */ /* 0x000fe400000006ff */
[----:B------:R-:W-:Y:S02]  /*49b0*/  LEA R20, R31, UR4, 0x4 ;  /* 0x000000041f147c11 */ /* 0x000fe4000f8e20ff */
[----:B--2---:R-:W2:Y:S02]  /*49c0*/  SYNCS.PHASECHK.TRANS64.TRYWAIT P0, [R0+URZ+0x70], R2 ;  /* 0x00007002000075a7 */ /* 0x004ea400080011ff */
[----:B--2---:R-:W-:Y:S05]  /*49d0*/  @!P0 BRA `(.L_x_75) ;  /* 0x0000005400908947 */ /* 0x004fea0003800000 */
.L_x_157:
[----:B------:R-:W-:Y:S01]  /*49e0*/  ISETP.GE.AND P0, PT, R40, 0x1, PT ;  /* 0x000000012800780c */ /* 0x000fe20003f06270 */
[----:B------:R-:W3:Y:S01]  /*49f0*/  LDS.128 R20, [R20+0xe0] ;  /* 0x0000e00014147984 */ /* 0x000ee20000000c00 */
[----:B-1----:R-:W-:Y:S01]  /*4a00*/  ISETP.NE.U32.AND P5, PT, R16, RZ, PT ;  /* 0x000000ff1000720c */ /* 0x002fe20003fa5070 */
[----:B--2---:R-:W-:Y:S01]  /*4a10*/  VIADD R0, R0, 0x80 ;  /* 0x0000008000007836 */ /* 0x004fe20000000000 */
[----:B------:R-:W-:Y:S01]  /*4a20*/  ISETP.NE.U32.AND P4, PT, R16, RZ, PT ;  /* 0x000000ff1000720c */ /* 0x000fe20003f85070 */
[----:B------:R-:W-:Y:S01]  /*4a30*/  USHF.L.U32 UR35, UR20, 0x7, URZ ;  /* 0x0000000714237899 */ /* 0x000fe200080006ff */
[C---:B------:R-:W-:Y:S01]  /*4a40*/  ISETP.NE.AND.EX P5, PT, R17.reuse, RZ, PT, P5 ;  /* 0x000000ff1100720c */ /* 0x040fe20003fa5350 */
[----:B------:R-:W-:Y:S01]  /*4a50*/  USHF.L.U32 UR34, UR12, 0x7, URZ ;  /* 0x000000070c227899 */ /* 0x000fe200080006ff */
[----:B------:R-:W-:Y:S01]  /*4a60*/  PRMT R0, RZ, 0x654, R0 ;  /* 0x00000654ff007816 */ /* 0x000fe20000000000 */
[----:B------:R-:W-:Y:S01]  /*4a70*/  @!PT LDS RZ, [RZ] ;  /* 0x00000000fffff984 */ /* 0x000fe20000000800 */
[----:B------:R-:W-:Y:S01]  /*4a80*/  @!PT LDS RZ, [RZ] ;  /* 0x00000000fffff984 */ /* 0x000fe20000000800 */
[----:B------:R-:W-:Y:S01]  /*4a90*/  @!PT LDS RZ, [RZ] ;  /* 0x00000000fffff984 */ /* 0x000fe20000000800 */
[----:B------:R-:W-:Y:S01]  /*4aa0*/  @!PT LDS RZ, [RZ] ;  /* 0x00000000fffff984 */ /* 0x000fe20000000800 */
[----:B------:R1:W-:Y:S06]  /*4ab0*/  MEMBAR.ALL.CTA ;  /* 0x0000000000007992 */ /* 0x0003ec0000008000 */
[----:B-1----:R-:W1:Y:S01]  /*4ac0*/  FENCE.VIEW.ASYNC.S ;  /* 0x00000000000073c6 */ /* 0x002e620000000000 */
[----:B------:R-:W-:Y:S02]  /*4ad0*/  ISETP.NE.AND.EX P4, PT, R17, RZ, PT, P4 ;  /* 0x000000ff1100720c */ /* 0x000fe40003f85340 */
[----:B------:R-:W-:Y:S01]  /*4ae0*/  SHF.L.U32 R28, R32, 0x1f, RZ ;  /* 0x0000001f201c7819 */ /* 0x000fe200000006ff */
[----:B-1----:R1:W-:Y:S01]  /*4af0*/  SYNCS.ARRIVE.TRANS64.RED.A1T0 RZ, [R0+URZ], RZ ;  /* 0x000000ff00ff79a7 */ /* 0x0023e200081004ff */
[----:B---3--:R-:W-:Y:S11]  /*4b00*/  LOP3.LUT P3, RZ, R22, 0x1, RZ, 0xc0, !PT ;  /* 0x0000000116ff7812 */ /* 0x008ff6000786c0ff */
[----:B------:R-:W-:Y:S02]  /*4b10*/  @!UPT UIADD3 URZ, UPT, UPT, URZ, URZ, URZ ;  /* 0x000000fffffff290 */ /* 0x000fe4000fffe0ff */
[----:B------:R-:W-:Y:S02]  /*4b20*/  @P3 MOV R11, R20 ;  /* 0x00000014000b3202 */ /* 0x000fe40000000f00 */
[----:B------:R-:W-:Y:S01]  /*4b30*/  @P3 LOP3.LUT R10, R21, 0xffff, RZ, 0xc0, !PT ;  /* 0x0000ffff150a3812 */ /* 0x000fe200078ec0ff */
[----:B-1----:R-:W-:Y:S06]  /*4b40*/  @!P0 BRA `(.L_x_76) ;  /* 0x0000000000a48947 */ /* 0x002fec0003800000 */
[-C--:B------:R-:W-:Y:S01]  /*4b50*/  IMAD.HI.U32 R0, R25, R7.reuse, RZ ;  /* 0x0000000719007227 */ /* 0x080fe200078e00ff */
[----:B------:R-:W-:Y:S02]  /*4b60*/  ISETP.NE.AND P0, PT, R6, 0x1, PT ;  /* 0x000000010600780c */ /* 0x000fe40003f05270 */
[----:B------:R-:W-:Y:S01]  /*4b70*/  ISETP.NE.AND P2, PT, R40, 0x1, PT ;  /* 0x000000012800780c */ /* 0x000fe20003f45270 */
[----:B------:R-:W-:Y:S01]  /*4b80*/  IMAD.HI.U32 R9, R26, R18, RZ ;  /* 0x000000121a097227 */ /* 0x000fe200078e00ff */
[----:B------:R-:W-:Y:S02]  /*4b90*/  SHF.R.U32.HI R0, RZ, R24, R0 ;  /* 0x00000018ff007219 */ /* 0x000fe40000011600 */
[----:B------:R-:W-:Y:S01]  /*4ba0*/  ISETP.NE.AND P6, PT, R3, 0x1, PT ;  /* 0x000000010300780c */ /* 0x000fe20003fc5270 */
[----:B------:R-:W-:Y:S01]  /*4bb0*/  IMAD.HI.U32 R13, R10, R7, RZ ;  /* 0x000000070a0d7227 */ /* 0x000fe200078e00ff */
[----:B------:R-:W-:Y:S02]  /*4bc0*/  SHF.R.U32.HI R9, RZ, R19, R9 ;  /* 0x00000013ff097219 */ /* 0x000fe40000011609 */
[----:B------:R-:W-:Y:S01]  /*4bd0*/  SEL R0, R25, R0, !P0 ;  /* 0x0000000019007207 */ /* 0x000fe20004000000 */
[----:B------:R-:W-:Y:S01]  /*4be0*/  IMAD.HI.U32 R12, R11, R18, RZ ;  /* 0x000000120b0c7227 */ /* 0x000fe200078e00ff */
[----:B------:R-:W-:Y:S03]  /*4bf0*/  SEL R9, R26, R9, !P6 ;  /* 0x000000091a097207 */ /* 0x000fe60007000000 */
[-C--:B------:R-:W-:Y:S01]  /*4c00*/  IMAD.HI.U32 R8, R0, R4.reuse, RZ ;  /* 0x0000000400087227 */ /* 0x080fe200078e00ff */
[----:B------:R-:W-:Y:S03]  /*4c10*/  SHF.R.U32.HI R12, RZ, R19, R12 ;  /* 0x00000013ff0c7219 */ /* 0x000fe6000001160c */
[----:B------:R-:W-:Y:S01]  /*4c20*/  IMAD.HI.U32 R2, R9, R4, RZ ;  /* 0x0000000409027227 */ /* 0x000fe200078e00ff */
[-C--:B------:R-:W-:Y:S02]  /*4c30*/  @P2 SHF.R.U32.HI R0, RZ, R5.reuse, R8 ;  /* 0x00000005ff002219 */ /* 0x080fe40000011608 */
[----:B------:R-:W-:Y:S02]  /*4c40*/  SHF.R.U32.HI R8, RZ, R24, R13 ;  /* 0x00000018ff087219 */ /* 0x000fe4000001160d */
[----:B------:R-:W-:Y:S01]  /*4c50*/  @P2 SHF.R.U32.HI R9, RZ, R5, R2 ;  /* 0x00000005ff092219 */ /* 0x000fe20000011602 */
[----:B------:R-:W-:Y:S01]  /*4c60*/  IMAD R0, R40, R0, RZ ;  /* 0x0000000028007224 */ /* 0x000fe200078e02ff */
[----:B------:R-:W-:Y:S02]  /*4c70*/  SEL R8, R10, R8, !P0 ;  /* 0x000000080a087207 */ /* 0x000fe40004000000 */
[----:B------:R-:W-:Y:S01]  /*4c80*/  SEL R2, R11, R12, !P6 ;  /* 0x0000000c0b027207 */ /* 0x000fe20007000000 */
[----:B------:R-:W-:Y:S01]  /*4c90*/  IMAD R12, R40, R9, RZ ;  /* 0x00000009280c7224 */ /* 0x000fe200078e02ff */
[C---:B------:R-:W-:Y:S01]  /*4ca0*/  ISETP.GE.AND P0, PT, R8.reuse, R0, PT ;  /* 0x000000000800720c */ /* 0x040fe20003f06270 */
[----:B------:R-:W-:Y:S03]  /*4cb0*/  IMAD.HI.U32 R0, R8, R4, RZ ;  /* 0x0000000408007227 */ /* 0x000fe600078e00ff */
[----:B------:R-:W-:Y:S02]  /*4cc0*/  ISETP.GE.OR P0, PT, R2, R12, P0 ;  /* 0x0000000c0200720c */ /* 0x000fe40000706670 */
[-C--:B------:R-:W-:Y:S04]  /*4cd0*/  SHF.R.U32.HI R0, RZ, R5.reuse, R0 ;  /* 0x00000005ff007219 */ /* 0x080fe80000011600 */
[----:B------:R-:W-:Y:S05]  /*4ce0*/  SEL R13, R8, R0, !P2 ;  /* 0x00000000080d7207 */ /* 0x000fea0005000000 */
[----:B------:R-:W-:Y:S02]  /*4cf0*/  IMAD.MOV R12, RZ, RZ, -R13 ;  /* 0x000000ffff0c7224 */ /* 0x000fe400078e0a0d */
[----:B------:R-:W-:Y:S04]  /*4d00*/  @!P0 IMAD.HI.U32 R0, R2, R4, RZ ;  /* 0x0000000402008227 */ /* 0x000fe800078e00ff */
[----:B------:R-:W-:Y:S01]  /*4d10*/  IMAD R12, R40, R12, R8 ;  /* 0x0000000c280c7224 */ /* 0x000fe200078e0208 */
[----:B------:R-:W-:Y:S04]  /*4d20*/  @!P0 SHF.R.U32.HI R0, RZ, R5, R0 ;  /* 0x00000005ff008219 */ /* 0x000fe80000011600 */
[----:B------:R-:W-:Y:S04]  /*4d30*/  @!P0 SEL R0, R2, R0, !P2 ;  /* 0x0000000002008207 */ /* 0x000fe80005000000 */
[----:B------:R-:W-:Y:S01]  /*4d40*/  @!P0 IADD3 R13, PT, PT, R13, -R0, RZ ;  /* 0x800000000d0d8210 */ /* 0x000fe20007ffe0ff */
[----:B------:R-:W-:Y:S01]  /*4d50*/  @!P0 IMAD R0, R9, R12, R0 ;  /* 0x0000000c09008224 */ /* 0x000fe200078e0200 */
[----:B------:R-:W-:Y:S01]  /*4d60*/  IADD3 R9, PT, PT, -R8, RZ, RZ ;  /* 0x000000ff08097210 */ /* 0x000fe20007ffe1ff */
[--C-:B------:R-:W-:Y:S02]  /*4d70*/  IMAD.MOV R12, RZ, RZ, -R2.reuse ;  /* 0x000000ffff0c7224 */ /* 0x100fe400078e0a02 */
[----:B------:R-:W-:Y:S02]  /*4d80*/  @!P0 IMAD R8, R13, R40, R2 ;  /* 0x000000280d088224 */ /* 0x000fe400078e0202 */
[----:B------:R-:W-:Y:S02]  /*4d90*/  @!P0 IMAD.MOV.U32 R2, RZ, RZ, R0 ;  /* 0x000000ffff028224 */ /* 0x000fe400078e0000 */
[----:B------:R-:W-:Y:S02]  /*4da0*/  IMAD R11, R3, R12, R11 ;  /* 0x0000000c030b7224 */ /* 0x000fe400078e020b */
[----:B------:R-:W-:Y:S02]  /*4db0*/  IMAD R10, R6, R9, R10 ;  /* 0x00000009060a7224 */ /* 0x000fe400078e020a */
[----:B------:R-:W-:Y:S02]  /*4dc0*/  IMAD R11, R2, R3, R11 ;  /* 0x00000003020b7224 */ /* 0x000fe400078e020b */
[----:B------:R-:W-:Y:S02]  /*4dd0*/  IMAD R10, R8, R6, R10 ;  /* 0x00000006080a7224 */ /* 0x000fe400078e020a */
.L_x_76:
[----:B------:R-:W-:Y:S05]  /*4de0*/  BRA.U UP0, `(.L_x_77) ;  /* 0x0000000100107547 */ /* 0x000fea000b800000 */
[----:B------:R-:W-:Y:S04]  /*4df0*/  MOV R2, UR56 ;  /* 0x0000003800027c02 */ /* 0x000fe80008000f00 */
[----:B------:R-:W-:Y:S04]  /*4e00*/  SHF.L.U32 R2, R2, 0x1f, RZ ;  /* 0x0000001f02027819 */ /* 0x000fe800000006ff */
[----:B------:R-:W1:Y:S02]  /*4e10*/  SYNCS.PHASECHK.TRANS64.TRYWAIT P0, [UR4+0x68], R2 ;  /* 0x00006802ff0075a7 */ /* 0x000e640008001104 */
[----:B-1----:R-:W-:Y:S05]  /*4e20*/  @!P0 BRA `(.L_x_78) ;  /* 0x0000005000908947 */ /* 0x002fea0003800000 */
.L_x_77:
[----:B------:R-:W-:Y:S05]  /*4e30*/  @!P5 BRA `(.L_x_79) ;  /* 0x00000000002cd947 */ /* 0x000fea0003800000 */
[----:B------:R-:W-:Y:S01]  /*4e40*/  ISETP.NE.U32.AND P0, PT, R14, RZ, PT ;  /* 0x000000ff0e00720c */ /* 0x000fe20003f05070 */
[----:B------:R-:W-:Y:S03]  /*4e50*/  IMAD.MOV.U32 R88, RZ, RZ, 0x1 ;  /* 0x00000001ff587424 */ /* 0x000fe600078e00ff */
[----:B------:R-:W-:Y:S11]  /*4e60*/  ISETP.NE.AND.EX P0, PT, R15, RZ, PT, P0 ;  /* 0x000000ff0f00720c */ /* 0x000ff60003f05300 */
[----:B------:R-:W-:Y:S02]  /*4e70*/  @!UPT UIADD3 URZ, UPT, UPT, URZ, URZ, URZ ;  /* 0x000000fffffff290 */ /* 0x000fe4000fffe0ff */
[----:B------:R-:W2:Y:S01]  /*4e80*/  @P0 LDC.64 R8, c[0x0][0xc88] ;  /* 0x00032200ff080b82 */ /* 0x000ea20000000a00 */
[----:B-1----:R-:W-:Y:S04]  /*4e90*/  @P0 IMAD R0, R16, UR52, RZ ;  /* 0x0000003410000c24 */ /* 0x002fe8000f8e02ff */
[----:B--2---:R-:W-:Y:S04]  /*4ea0*/  @P0 IMAD.WIDE R8, R0, 0x4, R8 ;  /* 0x0000000400080825 */ /* 0x004fe800078e0208 */
[----:B------:R-:W-:Y:S01]  /*4eb0*/  HFMA2 R0, -RZ, RZ, 0, 5.9604644775390625e-08 ;  /* 0x00000001ff007431 */ /* 0x000fe200000001ff */
[----:B-----5:R2:W5:Y:S04]  /*4ec0*/  @P0 LDG.E R49, desc[UR54][R8.64] ;  /* 0x0000003608310981 */ /* 0x020568000c1e1900 */
[----:B------:R-:W-:Y:S01]  /*4ed0*/  @!P0 PRMT R88, R0, 0x7610, R88 ;  /* 0x0000761000588816 */ /* 0x000fe20000000058 */
[----:B--2---:R-:W3:Y:S06]  /*4ee0*/  @!P0 LDC R49, c[0x0][0xc80] ;  /* 0x00032000ff318b82 */ /* 0x004eec0000000800 */
.L_x_79:
[----:B---3-5:R-:W-:Y:S01]  /*4ef0*/  @!P4 FSETP.EQ.AND P0, PT, R49, RZ, PT ;  /* 0x000000ff3100c20b */ /* 0x028fe20003f02000 */
[----:B------:R-:W-:Y:S01]  /*4f00*/  @!UPT UIADD3 URZ, UPT, UPT, URZ, URZ, URZ ;  /* 0x000000fffffff290 */ /* 0x000fe2000fffe0ff */
[----:B------:R-:W-:Y:S11]  /*4f10*/  @!P4 BRA `(.L_x_80) ;  /* 0x000000000018c947 */ /* 0x000ff60003800000 */
[----:B------:R-:W-:Y:S02]  /*4f20*/  LOP3.LUT P2, RZ, R88, 0xff, RZ, 0xc0, !PT ;  /* 0x000000ff58ff7812 */ /* 0x000fe4000784c0ff */
[----:B------:R-:W-:Y:S04]  /*4f30*/  ISETP.NE.U32.AND P0, PT, R14, RZ, PT ;  /* 0x000000ff0e00720c */ /* 0x000fe80003f05070 */
[----:B------:R-:W-:Y:S04]  /*4f40*/  ISETP.NE.AND.EX P0, PT, R15, RZ, PT, P0 ;  /* 0x000000ff0f00720c */ /* 0x000fe80003f05300 */
[----:B------:R-:W-:Y:S03]  /*4f50*/  PLOP3.LUT P0, PT, P0, PT, PT, 0x8, 0x80 ;  /* 0x000000000080781c */ /* 0x000fe6000070e170 */
[----:B------:R-:W-:Y:S11]  /*4f60*/  @P2 FSETP.EQ.AND P0, PT, R49, RZ, PT ;  /* 0x000000ff3100220b */ /* 0x000ff60003f02000 */
[----:B------:R-:W-:Y:S02]  /*4f70*/  @!UPT UIADD3 URZ, UPT, UPT, URZ, URZ, URZ ;  /* 0x000000fffffff290 */ /* 0x000fe4000fffe0ff */
.L_x_80:
[----:B------:R-:W2:Y:S01]  /*4f80*/  SYNCS.PHASECHK.TRANS64.TRYWAIT P2, [UR4+0x40], R28 ;  /* 0x0000401cff0075a7 */ /* 0x000ea20008041104 */
[----:B------:R-:W-:Y:S04]  /*4f90*/  ELECT P4, URZ, PT ;  /* 0x0000000000ff782f */ /* 0x000fe80003880000 */
[----:B------:R-:W-:Y:S11]  /*4fa0*/  PLOP3.LUT P4, PT, P0, P4, PT, 0xf2, 0x2f ;  /* 0x00000000002f781c */ /* 0x000ff60000789e72 */
[----:B------:R-:W-:Y:S02]  /*4fb0*/  @!UPT UIADD3 URZ, UPT, UPT, URZ, URZ, URZ ;  /* 0x000000fffffff290 */ /* 0x000fe4000fffe0ff */
[----:B------:R-:W-:Y:S05]  /*4fc0*/  @!P4 IADD3 R8, P0, PT, R34, 0x980, RZ ;  /* 0x000009802208c810 */ /* 0x000fea0007f1e0ff */
[----:B-1----:R-:W-:Y:S01]  /*4fd0*/  @!P4 IMAD.X R2, RZ, RZ, R35, P0 ;  /* 0x000000ffff02c224 */ /* 0x002fe200000e0623 */
[----:B--2---:R-:W-:Y:S07]  /*4fe0*/  @!P2 BRA `(.L_x_81) ;  /* 0x000000500038a947 */ /* 0x004fee0003800000 */
.L_x_160:
[----:B------:R-:W-:Y:S01]  /*4ff0*/  @!P4 R2UR UR6, R8 ;  /* 0x000000000806c2ca */ /* 0x000fe200000e0000 */
[----:B------:R-:W-:Y:S01]  /*5000*/  VOTEU.ALL UP0, P4 ;  /* 0x0000000000ff7886 */ /* 0x000fe20002000000 */
[----:B------:R-:W-:Y:S01]  /*5010*/  @!P4 R2UR UR5, R2 ;  /* 0x000000000205c2ca */ /* 0x000fe200000e0000 */
[----:B-1----:R-:W-:Y:S01]  /*5020*/  @!P4 IMAD.MOV.U32 R0, RZ, RZ, 0x2000 ;  /* 0x00002000ff00c424 */ /* 0x002fe200078e00ff */
[----:B------:R-:W-:Y:S01]  /*5030*/  UMOV UR8, 0x0 ;  /* 0x0000000000087882 */ /* 0x000fe20000000000 */
[----:B------:R-:W-:Y:S01]  /*5040*/  UMOV UR9, 0x10000000 ;  /* 0x1000000000097882 */ /* 0x000fe20000000000 */
[----:B------:R-:W-:Y:S01]  /*5050*/  @!UP0 UIADD3 UR32, UPT, UPT, UR4, 0x200, URZ ;  /* 0x0000020004208890 */ /* 0x000fe2000fffe0ff */
[----:B------:R-:W-:Y:S01]  /*5060*/  VOTEU.ALL UP0, P4 ;  /* 0x0000000000ff7886 */ /* 0x000fe20002000000 */
[----:B------:R-:W-:Y:S05]  /*5070*/  UMOV UR36, UR52 ;  /* 0x0000003400247c82 */ /* 0x000fea0008000000 */
[----:B------:R-:W-:Y:S02]  /*5080*/  IMAD.U32 R8, RZ, RZ, UR6 ;  /* 0x00000006ff087e24 */ /* 0x000fe4000f8e00ff */
[----:B------:R-:W-:Y:S01]  /*5090*/  IMAD.U32 R9, RZ, RZ, UR5 ;  /* 0x00000005ff097e24 */ /* 0x000fe2000f8e00ff */
[----:B------:R-:W-:Y:S02]  /*50a0*/  UPRMT UR5, UR59, 0x654, UR33 ;  /* 0x000006543b057896 */ /* 0x000fe40008000021 */
[----:B------:R-:W-:Y:S02]  /*50b0*/  @!P4 R2UR UR6, R8 ;  /* 0x000000000806c2ca */ /* 0x000fe400000e0000 */
[----:B------:R-:W-:Y:S02]  /*50c0*/  @!P4 R2UR UR7, R9 ;  /* 0x000000000907c2ca */ /* 0x000fe400000e0000 */
[----:B------:R-:W-:Y:S05]  /*50d0*/  @!P4 IADD3 R8, P0, PT, R34, 0x980, RZ ;  /* 0x000009802208c810 */ /* 0x000fea0007f1e0ff */
[----:B------:R-:W-:Y:S06]  /*50e0*/  @!P4 IMAD.X R2, RZ, RZ, R35, P0 ;  /* 0x000000ffff02c224 */ /* 0x000fec00000e0623 */
[----:B------:R1:W-:Y:S01]  /*50f0*/  @!UP0 UTMALDG.3D [UR32], [UR6], desc[UR8] ;  /* 0x00000820060085b4 */ /* 0x0003e20008011000 */
[----:B------:R1:W-:Y:S01]  /*5100*/  @!P4 SYNCS.ARRIVE.TRANS64.RED.A0TR RZ, [UR4+0x20], R0 ;  /* 0x00002000ffffc9a7 */ /* 0x0003e20008300404 */
[----:B------:R-:W-:Y:S01]  /*5110*/  SYNCS.ARRIVE.TRANS64.RED.A1T0 RZ, [UR5], RZ ;  /* 0x000000ffffff79a7 */ /* 0x000fe20008100405 */
[----:B------:R-:W2:Y:S02]  /*5120*/  SYNCS.PHASECHK.TRANS64.TRYWAIT P2, [UR4+0x48], R28 ;  /* 0x0000481cff0075a7 */ /* 0x000ea40008041104 */
[----:B-12---:R-:W-:Y:S05]  /*5130*/  @!P2 BRA `(.L_x_82) ;  /* 0x0000004c00fca947 */ /* 0x006fea0003800000 */
.L_x_162:
[----:B------:R-:W-:Y:S01]  /*5140*/  @!P4 R2UR UR6, R8 ;  /* 0x000000000806c2ca */ /* 0x000fe200000e0000 */
[----:B------:R-:W-:Y:S01]  /*5150*/  VOTEU.ALL UP0, P4 ;  /* 0x0000000000ff7886 */ /* 0x000fe20002000000 */
[----:B------:R-:W-:Y:S01]  /*5160*/  @!P4 R2UR UR5, R2 ;  /* 0x000000000205c2ca */ /* 0x000fe200000e0000 */
[----:B-1----:R-:W-:Y:S01]  /*5170*/  @!P4 IMAD.MOV.U32 R0, RZ, RZ, 0x2000 ;  /* 0x00002000ff00c424 */ /* 0x002fe200078e00ff */
[----:B------:R-:W-:Y:S01]  /*5180*/  UMOV UR8, 0x0 ;  /* 0x0000000000087882 */ /* 0x000fe20000000000 */
[----:B------:R-:W-:Y:S01]  /*5190*/  UMOV UR9, 0x10000000 ;  /* 0x1000000000097882 */ /* 0x000fe20000000000 */
[----:B------:R-:W-:Y:S02]  /*51a0*/  @!UP0 UIADD3 UR26, UPT, UPT, UR34, 0x20, URZ ;  /* 0x00000020221a8890 */ /* 0x000fe4000fffe0ff */
[----:B------:R-:W-:Y:S01]  /*51b0*/  @!UP0 UIADD3 UR24, UPT, UPT, UR4, 0x2200, URZ ;  /* 0x0000220004188890 */ /* 0x000fe2000fffe0ff */
[----:B------:R-:W-:Y:S01]  /*51c0*/  VOTEU.ALL UP0, P4 ;  /* 0x0000000000ff7886 */ /* 0x000fe20002000000 */
[----:B------:R-:W-:Y:S01]  /*51d0*/  UMOV UR27, UR35 ;  /* 0x00000023001b7c82 */ /* 0x000fe20008000000 */
[----:B------:R-:W-:Y:S02]  /*51e0*/  UMOV UR28, UR52 ;  /* 0x00000034001c7c82 */ /* 0x000fe40008000000 */
        /* <DEDUP_REMOVED lines=12> */
.L_x_164:
[----:B------:R-:W2:Y:S01]  /*52b0*/  LDC.64 R12, c[0x0][0xf18] ;  /* 0x0003c600ff0c7b82 */ /* 0x000ea20000000a00 */
[----:B------:R-:W-:Y:S01]  /*52c0*/  @!P4 R2UR UR5, R2 ;  /* 0x000000000205c2ca */ /* 0x000fe200000e0000 */
[----:B------:R-:W-:Y:S01]  /*52d0*/  VOTEU.ALL UP0, P4 ;  /* 0x0000000000ff7886 */ /* 0x000fe20002000000 */
[----:B------:R-:W-:Y:S01]  /*52e0*/  @!P4 R2UR UR6, R8 ;  /* 0x000000000806c2ca */ /* 0x000fe200000e0000 */
[----:B-1----:R-:W-:Y:S01]  /*52f0*/  @!P4 IMAD.MOV.U32 R0, RZ, RZ, 0x2000 ;  /* 0x00002000ff00c424 */ /* 0x002fe200078e00ff */
[----:B------:R-:W-:Y:S03]  /*5300*/  UMOV UR8, 0x0 ;  /* 0x0000000000087882 */ /* 0x000fe60000000000 */
[----:B------:R-:W1:Y:S01]  /*5310*/  @!P1 LDC R2, c[0x0][0xf0c] ;  /* 0x0003c300ff029b82 */ /* 0x000e620000000800 */
[----:B------:R-:W-:Y:S01]  /*5320*/  @!UP0 UIADD3 UR18, UPT, UPT, UR34, 0x40, URZ ;  /* 0x0000004022128890 */ /* 0x000fe2000fffe0ff */
[----:B------:R-:W-:Y:S01]  /*5330*/  @P3 SHF.R.U32.HI R29, RZ, 0x10, R21 ;  /* 0x00000010ff1d3819 */ /* 0x000fe20000011615 */
[----:B------:R-:W-:Y:S01]  /*5340*/  @!UP0 UIADD3 UR16, UPT, UPT, UR4, 0x4200, URZ ;  /* 0x0000420004108890 */ /* 0x000fe2000fffe0ff */
[----:B------:R-:W-:Y:S01]  /*5350*/  VIADD R31, R31, 0x1 ;  /* 0x000000011f1f7836 */ /* 0x000fe20000000000 */
[----:B------:R-:W-:Y:S01]  /*5360*/  VOTEU.ALL UP0, P4 ;  /* 0x0000000000ff7886 */ /* 0x000fe20002000000 */
[----:B------:R-:W-:Y:S01]  /*5370*/  UMOV UR9, 0x10000000 ;  /* 0x1000000000097882 */ /* 0x000fe20000000000 */
[----:B------:R-:W-:Y:S01]  /*5380*/  UMOV UR19, UR35 ;  /* 0x0000002300137c82 */ /* 0x000fe20008000000 */
[----:B------:R-:W-:Y:S01]  /*5390*/  IMAD.U32 R9, RZ, RZ, UR5 ;  /* 0x00000005ff097e24 */ /* 0x000fe2000f8e00ff */
[----:B------:R-:W-:Y:S01]  /*53a0*/  UMOV UR20, UR52 ;  /* 0x0000003400147c82 */ /* 0x000fe20008000000 */
[----:B------:R-:W-:Y:S01]  /*53b0*/  IMAD.U32 R8, RZ, RZ, UR6 ;  /* 0x00000006ff087e24 */ /* 0x000fe2000f8e00ff */
[----:B------:R-:W-:Y:S02]  /*53c0*/  UPRMT UR5, UR59, 0x654, UR17 ;  /* 0x000006543b057896 */ /* 0x000fe40008000011 */
[----:B------:R-:W-:Y:S02]  /*53d0*/  @!P4 R2UR UR7, R9 ;  /* 0x000000000907c2ca */ /* 0x000fe400000e0000 */
[----:B------:R-:W-:Y:S02]  /*53e0*/  @!P4 R2UR UR6, R8 ;  /* 0x000000000806c2ca */ /* 0x000fe400000e0000 */
[----:B------:R-:W3:Y:S11]  /*53f0*/  LDC.64 R8, c[0x0][0xf10] ;  /* 0x0003c400ff087b82 */ /* 0x000ef60000000a00 */
[----:B------:R4:W-:Y:S01]  /*5400*/  @!UP0 UTMALDG.3D [UR16], [UR6], desc[UR8] ;  /* 0x00000810060085b4 */ /* 0x0009e20008011000 */
[----:B------:R5:W-:Y:S01]  /*5410*/  @!P4 SYNCS.ARRIVE.TRANS64.RED.A0TR RZ, [UR4+0x30], R0 ;  /* 0x00003000ffffc9a7 */ /* 0x000be20008300404 */
[C---:B---3--:R-:W-:Y:S01]  /*5420*/  @!P1 IMAD.HI.U32 R8, R11.reuse, R8, RZ ;  /* 0x000000080b089227 */ /* 0x048fe200078e00ff */
[----:B--2---:R-:W-:Y:S02]  /*5430*/  @!P1 ISETP.NE.AND P0, PT, R12, 0x1, PT ;  /* 0x000000010c00980c */ /* 0x004fe40003f05270 */
[----:B-1----:R-:W-:Y:S01]  /*5440*/  @!P1 ISETP.NE.AND P2, PT, R2, 0x1, PT ;  /* 0x000000010200980c */ /* 0x002fe20003f45270 */
[----:B------:R-:W-:Y:S01]  /*5450*/  SYNCS.ARRIVE.TRANS64.RED.A1T0 RZ, [UR5], RZ ;  /* 0x000000ffffff79a7 */ /* 0x000fe20008100405 */
[C---:B------:R-:W-:Y:S01]  /*5460*/  @!P1 IMAD.HI.U32 R13, R10.reuse, R13, RZ ;  /* 0x0000000d0a0d9227 */ /* 0x040fe200078e00ff */
[----:B------:R-:W-:Y:S04]  /*5470*/  @!P1 SHF.R.U32.HI R8, RZ, R9, R8 ;  /* 0x00000009ff089219 */ /* 0x000fe80000011608 */
[----:B------:R-:W-:Y:S01]  /*5480*/  @!P1 SEL R8, R11, R8, !P2 ;  /* 0x000000080b089207 */ /* 0x000fe20005000000 */
[----:B------:R-:W1:Y:S01]  /*5490*/  SYNCS.PHASECHK.TRANS64.TRYWAIT P5, [UR4+0x58], R28 ;  /* 0x0000581cff0075a7 */ /* 0x000e6200080a1104 */
[----:B-----5:R-:W2:Y:S02]  /*54a0*/  @!P1 LDC R0, c[0x0][0xf20] ;  /* 0x0003c800ff009b82 */ /* 0x020ea40000000800 */
[----:B--2---:R-:W-:Y:S04]  /*54b0*/  @!P1 SHF.R.U32.HI R0, RZ, R0, R13 ;  /* 0x00000000ff009219 */ /* 0x004fe8000001160d */
[----:B------:R-:W-:Y:S05]  /*54c0*/  @!P1 SEL R9, R10, R0, !P0 ;  /* 0x000000000a099207 */ /* 0x000fea0004000000 */
[----:B------:R-:W-:Y:S02]  /*54d0*/  @!P1 IMAD.IADD R0, R9, 0x1, -R8 ;  /* 0x0000000109009824 */ /* 0x000fe400078e0a08 */
[----:B------:R-:W-:Y:S02]  /*54e0*/  @!P1 IMAD.IADD R8, R8, 0x1, -R9 ;  /* 0x0000000108089824 */ /* 0x000fe400078e0a09 */
[----:B------:R-:W-:Y:S02]  /*54f0*/  @!P1 IMAD R11, R0, R2, R11 ;  /* 0x00000002000b9224 */ /* 0x000fe400078e020b */
[----:B------:R-:W-:Y:S01]  /*5500*/  @!P1 IMAD R10, R8, R12, R10 ;  /* 0x0000000c080a9224 */ /* 0x000fe200078e020a */
[----:B-1--4-:R-:W-:Y:S06]  /*5510*/  @!P5 BRA `(.L_x_84) ;  /* 0x0000004c0034d947 */ /* 0x012fec0003800000 */
.L_x_166:
[----:B------:R-:W-:Y:S01]  /*5520*/  @!P4 IADD3 R2, P0, PT, R34, 0x980, RZ ;  /* 0x000009802202c810 */ /* 0x000fe20007f1e0ff */
[----:B------:R-:W-:Y:S01]  /*5530*/  VOTEU.ALL UP0, P4 ;  /* 0x0000000000ff7886 */ /* 0x000fe20002000000 */
[----:B------:R-:W-:Y:S01]  /*5540*/  UMOV UR14, 0x0 ;  /* 0x00000000000e7882 */ /* 0x000fe20000000000 */
[----:B------:R-:W-:Y:S01]  /*5550*/  UMOV UR15, 0x10000000 ;  /* 0x10000000000f7882 */ /* 0x000fe20000000000 */
[----:B------:R-:W-:Y:S01]  /*5560*/  @!P4 R2UR UR6, R2 ;  /* 0x000000000206c2ca */ /* 0x000fe200000e0000 */
[----:B-1----:R-:W-:Y:S01]  /*5570*/  @!P4 IMAD.X R0, RZ, RZ, R35, P0 ;  /* 0x000000ffff00c224 */ /* 0x002fe200000e0623 */
[----:B------:R-:W-:Y:S01]  /*5580*/  @!UP0 UIADD3 UR10, UPT, UPT, UR34, 0x60, URZ ;  /* 0x00000060220a8890 */ /* 0x000fe2000fffe0ff */
[----:B------:R-:W-:Y:S01]  /*5590*/  IMAD.IADD R2, R10, 0x1, R86 ;  /* 0x000000010a027824 */ /* 0x000fe200078e0256 */
[----:B------:R-:W-:Y:S01]  /*55a0*/  @!UP0 UIADD3 UR8, UPT, UPT, UR4, 0x6200, URZ ;  /* 0x0000620004088890 */ /* 0x000fe2000fffe0ff */
[----:B------:R-:W-:Y:S01]  /*55b0*/  ISETP.NE.AND P0, PT, R31, 0x2, PT ;  /* 0x000000021f00780c */ /* 0x000fe20003f05270 */
[----:B------:R-:W-:Y:S01]  /*55c0*/  @!UP0 UIADD3 UR9, UPT, UPT, UR4, 0x38, URZ ;  /* 0x0000003804098890 */ /* 0x000fe2000fffe0ff */
[----:B------:R-:W-:Y:S01]  /*55d0*/  @!P4 R2UR UR5, R0 ;  /* 0x000000000005c2ca */ /* 0x000fe200000e0000 */
[----:B------:R-:W-:Y:S01]  /*55e0*/  VOTEU.ALL UP0, P4 ;  /* 0x0000000000ff7886 */ /* 0x000fe20002000000 */
[----:B------:R-:W-:Y:S01]  /*55f0*/  UMOV UR11, UR35 ;  /* 0x00000023000b7c82 */ /* 0x000fe20008000000 */
[----:B------:R-:W-:Y:S01]  /*5600*/  UMOV UR12, UR52 ;  /* 0x00000034000c7c82 */ /* 0x000fe20008000000 */
[----:B------:R-:W-:Y:S01]  /*5610*/  IMAD.IADD R0, R11, 0x1, R87 ;  /* 0x000000010b007824 */ /* 0x000fe200078e0257 */
[----:B------:R-:W-:Y:S01]  /*5620*/  @P3 R2UR UR52, R29 ;  /* 0x000000001d3432ca */ /* 0x000fe200000e0000 */
[----:B------:R-:W-:Y:S01]  /*5630*/  IMAD.U32 R8, RZ, RZ, UR6 ;  /* 0x00000006ff087e24 */ /* 0x000fe2000f8e00ff */
[----:B------:R-:W-:Y:S02]  /*5640*/  LOP3.LUT R32, R32, 0x1, RZ, 0x3c, !PT ;  /* 0x0000000120207812 */ /* 0x000fe400078e3cff */
[----:B------:R-:W-:Y:S02]  /*5650*/  R2UR UR20, R0 ;  /* 0x00000000001472ca */ /* 0x000fe400000e0000 */
[----:B------:R-:W-:Y:S02]  /*5660*/  @!P4 R2UR UR6, R8 ;  /* 0x000000000806c2ca */ /* 0x000fe400000e0000 */
[----:B------:R-:W-:Y:S01]  /*5670*/  IMAD.U32 R9, RZ, RZ, UR5 ;  /* 0x00000005ff097e24 */ /* 0x000fe2000f8e00ff */
[----:B------:R-:W-:Y:S02]  /*5680*/  SEL R0, RZ, 0x1, P0 ;  /* 0x00000001ff007807 */ /* 0x000fe40000000000 */
[----:B------:R-:W-:Y:S02]  /*5690*/  SEL R31, R31, RZ, P0 ;  /* 0x000000ff1f1f7207 */ /* 0x000fe40000000000 */
[----:B------:R-:W-:Y:S02]  /*56a0*/  @!P4 R2UR UR7, R9 ;  /* 0x000000000907c2ca */ /* 0x000fe400000e0000 */
[----:B------:R-:W-:Y:S11]  /*56b0*/  LOP3.LUT R30, R30, R0, RZ, 0x3c, !PT ;  /* 0x000000001e1e7212 */ /* 0x000ff600078e3cff */
[----:B------:R1:W-:Y:S01]  /*56c0*/  @!UP0 UTMALDG.3D [UR8], [UR6], desc[UR14] ;  /* 0x00000e08060085b4 */ /* 0x0003e20008011000 */
[----:B------:R2:W-:Y:S01]  /*56d0*/  @!P4 SYNCS.ARRIVE.TRANS64.RED.A0TR RZ, [UR4+0x38], R27 ;  /* 0x0000381bffffc9a7 */ /* 0x0005e20008300404 */
[----:B------:R-:W-:Y:S01]  /*56e0*/  UPLOP3.LUT UP0, UPT, UPT, UPT, UPT, 0x80, 0x8 ;  /* 0x000000000008789c */ /* 0x000fe20003f0f070 */
[----:B------:R-:W-:Y:S01]  /*56f0*/  SYNCS.ARRIVE.TRANS64.RED.A1T0 RZ, [UR13], RZ ;  /* 0x000000ffffff79a7 */ /* 0x000fe2000810040d */
[----:B-1----:R-:W-:Y:S01]  /*5700*/  R2UR UR12, R2 ;  /* 0x00000000020c72ca */ /* 0x002fe200000e0000 */
[----:B------:R-:W-:Y:S03]  /*5710*/  @!UPT UIADD3 URZ, UPT, UPT, URZ, URZ, URZ ;  /* 0x000000fffffff290 */ /* 0x000fe6000fffe0ff */
[----:B------:R-:W-:Y:S11]  /*5720*/  @P3 BRA `(.L_x_85) ;  /* 0xfffffff000983947 */ /* 0x000ff6000383ffff */
[----:B------:R-:W-:-:S04]  /*5730*/  SHF.L.U32 R2, R32, 0x1f, RZ ;  /* 0x0000001f20027819 */ /* 0x000fc800000006ff */
[----:B------:R-:W1:Y:S02]  /*5740*/  SYNCS.PHASECHK.TRANS64.TRYWAIT P0, [UR4+0x40], R2 ;  /* 0x00004002ff0075a7 */ /* 0x000e640008001104 */
[----:B-1----:R-:W-:Y:S05]  /*5750*/  @!P0 BRA `(.L_x_86) ;  /* 0x0000004800bc8947 */ /* 0x002fea0003800000 */
.L_x_168:
[----:B------:R-:W3:Y:S02]  /*5760*/  SYNCS.PHASECHK.TRANS64.TRYWAIT P0, [UR4+0x48], R2 ;  /* 0x00004802ff0075a7 */ /* 0x000ee40008001104 */
[----:B---3--:R-:W-:Y:S05]  /*5770*/  @!P0 BRA `(.L_x_87) ;  /* 0x0000004800cc8947 */ /* 0x008fea0003800000 */
.L_x_170:
[----:B------:R-:W3:Y:S02]  /*5780*/  SYNCS.PHASECHK.TRANS64.TRYWAIT P0, [UR4+0x50], R2 ;  /* 0x00005002ff0075a7 */ /* 0x000ee40008001104 */
[----:B---3--:R-:W-:Y:S05]  /*5790*/  @!P0 BRA `(.L_x_88) ;  /* 0x0000004800dc8947 */ /* 0x008fea0003800000 */
.L_x_172:
[----:B-1----:R-:W-:-:S07]  /*57a0*/  MOV R0, UR4 ;  /* 0x0000000400007c02 */ /* 0x002fce0008000f00 */
.L_x_89:
[----:B-1----:R-:W-:-:S04]  /*57b0*/  SHF.L.U32 R2, R32, 0x1f, RZ ;  /* 0x0000001f20027819 */ /* 0x002fc800000006ff */
[----:B------:R1:W3:Y:S03]  /*57c0*/  SYNCS.PHASECHK.TRANS64.TRYWAIT P0, [R0+URZ+0x58], R2 ;  /* 0x00005802000075a7 */ /* 0x0002e600080011ff */
[----:B---3--:R-:W-:Y:S05]  /*57d0*/  @!P0 NANOSLEEP.SYNCS 0x989680 ;  /* 0x009896800000895d */ /* 0x008fea0003900000 */
[----:B------:R-:W3:Y:S02]  /*57e0*/  @!P0 SYNCS.PHASECHK.TRANS64 P0, [R0+URZ+0x58], R2 ;  /* 0x00005802000085a7 */ /* 0x000ee400080010ff */
[----:B---3--:R-:W-:Y:S05]  /*57f0*/  @P0 EXIT ;  /* 0x000000000000094d */ /* 0x008fea0003800000 */
[----:B------:R-:W-:Y:S05]  /*5800*/  BRA `(.L_x_89) ;  /* 0xfffffffc00e87947 */ /* 0x000fea000383ffff */
.L_x_74:
[----:B------:R-:W-:-:S06]  /*5810*/  UISETP.GE.AND UP0, UPT, UR21, 0x4, UPT ;  /* 0x000000041500788c */ /* 0x000fcc000bf06270 */
[----:B------:R-:W-:-:S13]  /*5820*/  PLOP3.LUT P0, PT, PT, PT, UP0, 0x80, 0x8 ;  /* 0x000000000008781c */ /* 0x000fda0003f0f008 */
[----:B------:R-:W-:Y:S05]  /*5830*/  @!P0 EXIT ;  /* 0x000000000000894d */ /* 0x000fea0003800000 */
[----:B------:R-:W-:Y:S01]  /*5840*/  BAR.SYNC.DEFER_BLOCKING 0x6, 0xa0 ;  /* 0x0182800000007b1d */ /* 0x000fe20000010000 */
[C---:B------:R-:W-:Y:S01]  /*5850*/  IMAD.SHL.U32 R2, R101.reuse, 0x20, RZ ;  /* 0x0000002065027824 */ /* 0x040fe200078e00ff */
[C---:B------:R-:W-:Y:S01]  /*5860*/  SHF.L.U32 R46, R101.reuse, 0x10, RZ ;  /* 0x00000010652e7819 */ /* 0x040fe200000006ff */
[C---:B------:R-:W-:Y:S01]  /*5870*/  IMAD.SHL.U32 R100, R101.reuse, 0x4, RZ ;  /* 0x0000000465647824 */ /* 0x040fe200078e00ff */
[C---:B------:R-:W-:Y:S01]  /*5880*/  LOP3.LUT R102, R101.reuse, 0x60, RZ, 0xc0, !PT ;  /* 0x0000006065667812 */ /* 0x040fe200078ec0ff */
[----:B------:R-:W-:Y:S01]  /*5890*/  HFMA2 R97, -RZ, RZ, 0, 5.9604644775390625e-08 ;  /* 0x00000001ff617431 */ /* 0x000fe200000001ff */
[----:B------:R-:W-:Y:S02]  /*58a0*/  UMOV UR36, 0x400 ;  /* 0x0000040000247882 */ /* 0x000fe40000000000 */
[----:B------:R-:W1:Y:S01]  /*58b0*/  LDC R91, c[0x0][0x370] ;  /* 0x0000dc00ff5b7b82 */ /* 0x000e620000000800 */
[----:B------:R-:W-:Y:S01]  /*58c0*/  ULEA UR36, UR59, UR36, 0x18 ;  /* 0x000000243b247291 */ /* 0x000fe2000f8ec0ff */
[----:B------:R-:W-:Y:S01]  /*58d0*/  LOP3.LUT R3, R2, 0xc0, RZ, 0xc0, !PT ;  /* 0x000000c002037812 */ /* 0x000fe200078ec0ff */
[----:B------:R-:W-:Y:S01]  /*58e0*/  HFMA2 R95, -RZ, RZ, 0, 0 ;  /* 0x00000000ff5f7431 */ /* 0x000fe200000001ff */
[----:B------:R-:W-:Y:S01]  /*58f0*/  LOP3.LUT R99, R101, 0x2, RZ, 0xc0, !PT ;  /* 0x0000000265637812 */ /* 0x000fe200078ec0ff */
[----:B------:R-:W-:Y:S01]  /*5900*/  UIADD3 UR4, UPT, UPT, UR36, 0x200, URZ ;  /* 0x0000020024047890 */ /* 0x000fe2000fffe0ff */
[----:B------:R-:W-:Y:S01]  /*5910*/  LOP3.LUT R100, R3, 0x18, R100, 0xf8, !PT ;  /* 0x0000001803647812 */ /* 0x000fe200078ef864 */
[----:B------:R-:W-:Y:S01]  /*5920*/  IMAD.MOV.U32 R45, RZ, RZ, RZ ;  /* 0x000000ffff2d7224 */ /* 0x000fe200078e00ff */
[----:B------:R-:W3:Y:S01]  /*5930*/  LDC R42, c[0x0][0xf0c] ;  /* 0x0003c300ff2a7b82 */ /* 0x000ee20000000800 */
[----:B------:R-:W-:Y:S01]  /*5940*/  LOP3.LUT R46, R46, 0x600000, RZ, 0xc0, !PT ;  /* 0x006000002e2e7812 */ /* 0x000fe200078ec0ff */
[----:B------:R-:W-:Y:S01]  /*5950*/  IMAD.MOV.U32 R105, RZ, RZ, RZ ;  /* 0x000000ffff697224 */ /* 0x000fe200078e00ff */
[----:B------:R-:W-:Y:S01]  /*5960*/  LOP3.LUT R100, R100, 0xf20, R2, 0xf8, !PT ;  /* 0x00000f2064647812 */ /* 0x000fe200078ef802 */
[----:B------:R-:W-:Y:S01]  /*5970*/  IMAD.U32 R93, RZ, RZ, UR4 ;  /* 0x00000004ff5d7e24 */ /* 0x000fe2000f8e00ff */
[----:B------:R-:W-:Y:S01]  /*5980*/  LOP3.LUT R101, R101, 0x4, RZ, 0xc0, !PT ;  /* 0x0000000465657812 */ /* 0x000fe200078ec0ff */
[----:B------:R-:W4:Y:S01]  /*5990*/  LDCU.64 UR48, c[0x0][0x348] ;  /* 0x00006900ff3077ac */ /* 0x000f220008000a00 */
[----:B------:R-:W-:Y:S01]  /*59a0*/  MOV R96, RZ ;  /* 0x000000ff00607202 */ /* 0x000fe20000000f00 */
[----:B------:R-:W1:Y:S01]  /*59b0*/  LDC R89, c[0x0][0xf20] ;  /* 0x0003c800ff597b82 */ /* 0x000e620000000800 */
[----:B------:R-:W2:Y:S01]  /*59c0*/  LDS R0, [UR36+0x100] ;  /* 0x00010024ff007984 */ /* 0x000ea20008000800 */
[----:B------:R-:W-:Y:S01]  /*59d0*/  IMAD R100, R100, 0x2, R93 ;  /* 0x0000000264647824 */ /* 0x000fe200078e025d */
[----:B------:R-:W1:Y:S03]  /*59e0*/  LDCU.64 UR44, c[0x0][0xc88] ;  /* 0x00019100ff2c77ac */ /* 0x000e660008000a00 */
[--C-:B------:R-:W-:Y:S01]  /*59f0*/  IMAD R99, R99, -0x10, R100.reuse ;  /* 0xfffffff063637824 */ /* 0x100fe200078e0264 */
[----:B------:R-:W1:Y:S01]  /*5a00*/  LDCU.64 UR46, c[0x0][0xc90] ;  /* 0x00019200ff2e77ac */ /* 0x000e620008000a00 */
[----:B------:R-:W1:Y:S01]  /*5a10*/  LDC R41, c[0x0][0xf30] ;  /* 0x0003cc00ff297b82 */ /* 0x000e620000000800 */
[----:B------:R-:W-:Y:S01]  /*5a20*/  IMAD R98, R101, -0x10, R100 ;  /* 0xfffffff065627824 */ /* 0x000fe200078e0264 */
[----:B------:R-:W-:Y:S01]  /*5a30*/  UMOV UR39, URZ ;  /* 0x000000ff00277c82 */ /* 0x000fe20008000000 */
[----:B------:R-:W-:-:S05]  /*5a40*/  UMOV UR37, URZ ;  /* 0x000000ff00257c82 */ /* 0x000fca0008000000 */
[----:B------:R-:W1:Y:S08]  /*5a50*/  LDC.64 R84, c[0x0][0xf10] ;  /* 0x0003c400ff547b82 */ /* 0x000e700000000a00 */
[----:B------:R-:W1:Y:S08]  /*5a60*/  LDC.64 R38, c[0x0][0xf18] ;  /* 0x0003c600ff267b82 */ /* 0x000e700000000a00 */
[----:B------:R-:W1:Y:S08]  /*5a70*/  LDC.64 R36, c[0x0][0xf28] ;  /* 0x0003ca00ff247b82 */ /* 0x000e700000000a00 */
[----:B------:R-:W1:Y:S01]  /*5a80*/  LDC.64 R82, c[0x0][0xcb0] ;  /* 0x00032c00ff527b82 */ /* 0x000e620000000a00 */
[----:B--2---:R-:W-:-:S07]  /*5a90*/  IMAD.IADD R46, R0, 0x1, R46 ;  /* 0x00000001002e7824 */ /* 0x004fce00078e022e */
[----:B------:R-:W2:Y:S08]  /*5aa0*/  LDC.64 R80, c[0x0][0xca8] ;  /* 0x00032a00ff507b82 */ /* 0x000eb00000000a00 */
[----:B---34-:R-:W1:Y:S02]  /*5ab0*/  LDC R90, c[0x0][0x374] ;  /* 0x0000dd00ff5a7b82 */ /* 0x018e640000000800 */
.L_x_133:
[----:B------:R-:W-:Y:S02]  /*5ac0*/  LEA R0, R105, UR36, 0x3 ;  /* 0x0000002469007c11 */ /* 0x000fe4000f8e18ff */
[----:B------:R-:W-:Y:S02]  /*5ad0*/  SHF.L.U32 R2, R95, 0x1f, RZ ;  /* 0x0000001f5f027819 */ /* 0x000fe400000006ff */
[----:B-1----:R-:W-:Y:S02]  /*5ae0*/  LEA R16, R105, UR36, 0x4 ;  /* 0x0000002469107c11 */ /* 0x002fe4000f8e20ff */
[----:B---3--:R-:W3:Y:S02]  /*5af0*/  SYNCS.PHASECHK.TRANS64.TRYWAIT P0, [R0+URZ+0x70], R2 ;  /* 0x00007002000075a7 */ /* 0x008ee400080011ff */
[----:B---3--:R-:W-:Y:S05]  /*5b00*/  @!P0 BRA `(.L_x_90) ;  /* 0x0000004800188947 */ /* 0x008fea0003800000 */
.L_x_173:
[----:B------:R-:W4:Y:S01]  /*5b10*/  LDC.64 R10, c[0x0][0xf10] ;  /* 0x0003c400ff0a7b82 */ /* 0x000f220000000a00 */
[----:B------:R-:W2:Y:S01]  /*5b20*/  LDS.128 R16, [R16+0xe0] ;  /* 0x0000e00010107984 */ /* 0x000ea20000000c00 */
[----:B-1----:R-:W-:Y:S01]  /*5b30*/  ISETP.NE.AND P1, PT, R41, 0x1, PT ;  /* 0x000000012900780c */ /* 0x002fe20003f25270 */
[----:B---3--:R-:W-:Y:S01]  /*5b40*/  VIADD R0, R0, 0x80 ;  /* 0x0000008000007836 */ /* 0x008fe20000000000 */
[----:B------:R-:W-:Y:S04]  /*5b50*/  ISETP.GE.AND P0, PT, R40, 0x1, PT ;  /* 0x000000012800780c */ /* 0x000fe80003f06270 */
[----:B------:R-:W1:Y:S01]  /*5b60*/  LDC.64 R8, c[0x0][0xf18] ;  /* 0x0003c600ff087b82 */ /* 0x000e620000000a00 */
[----:B------:R-:W-:Y:S01]  /*5b70*/  PRMT R0, RZ, 0x654, R0 ;  /* 0x00000654ff007816 */ /* 0x000fe20000000000 */
[----:B------:R-:W-:Y:S01]  /*5b80*/  @!PT LDS RZ, [RZ] ;  /* 0x00000000fffff984 */ /* 0x000fe20000000800 */
[----:B------:R-:W-:Y:S01]  /*5b90*/  @!PT LDS RZ, [RZ] ;  /* 0x00000000fffff984 */ /* 0x000fe20000000800 */
[----:B------:R-:W-:Y:S01]  /*5ba0*/  @!PT LDS RZ, [RZ] ;  /* 0x00000000fffff984 */ /* 0x000fe20000000800 */
[----:B------:R-:W-:Y:S01]  /*5bb0*/  @!PT LDS RZ, [RZ] ;  /* 0x00000000fffff984 */ /* 0x000fe20000000800 */
[----:B------:R3:W-:Y:S06]  /*5bc0*/  MEMBAR.ALL.CTA ;  /* 0x0000000000007992 */ /* 0x0007ec0000008000 */
[----:B---3--:R-:W3:Y:S01]  /*5bd0*/  FENCE.VIEW.ASYNC.S ;  /* 0x00000000000073c6 */ /* 0x008ee20000000000 */
[----:B------:R-:W1:Y:S08]  /*5be0*/  @!P1 LDC R12, c[0x0][0xf20] ;  /* 0x0003c800ff0c9b82 */ /* 0x000e700000000800 */
[----:B------:R-:W1:Y:S01]  /*5bf0*/  @!P1 LDC R7, c[0x0][0xf0c] ;  /* 0x0003c300ff079b82 */ /* 0x000e620000000800 */
[----:B---3--:R3:W-:Y:S01]  /*5c00*/  SYNCS.ARRIVE.TRANS64.RED.A1T0 RZ, [R0+URZ], RZ ;  /* 0x000000ff00ff79a7 */ /* 0x0087e200081004ff */
[----:B--2---:R-:W-:Y:S04]  /*5c10*/  LOP3.LUT P4, RZ, R18, 0x1, RZ, 0xc0, !PT ;  /* 0x0000000112ff7812 */ /* 0x004fe8000788c0ff */
[----:B------:R-:W-:Y:S09]  /*5c20*/  P2R R103, PR, RZ, 0x10 ;  /* 0x00000010ff677803 */ /* 0x000ff20000000000 */
[----:B------:R-:W-:Y:S02]  /*5c30*/  @P4 MOV R44, R16 ;  /* 0x00000010002c4202 */ /* 0x000fe40000000f00 */
[----:B------:R-:W-:Y:S01]  /*5c40*/  @P4 LOP3.LUT R43, R17, 0xffff, RZ, 0xc0, !PT ;  /* 0x0000ffff112b4812 */ /* 0x000fe200078ec0ff */
[----:B---34-:R-:W-:Y:S06]  /*5c50*/  @!P0 BRA `(.L_x_91) ;  /* 0x0000000000a48947 */ /* 0x018fec0003800000 */
[----:B------:R-:W-:Y:S01]  /*5c60*/  IMAD.HI.U32 R0, R90, R39, RZ ;  /* 0x000000275a007227 */ /* 0x000fe200078e00ff */
[----:B------:R-:W-:Y:S02]  /*5c70*/  ISETP.NE.AND P0, PT, R38, 0x1, PT ;  /* 0x000000012600780c */ /* 0x000fe40003f05270 */
[----:B------:R-:W-:Y:S01]  /*5c80*/  ISETP.NE.AND P2, PT, R40, 0x1, PT ;  /* 0x000000012800780c */ /* 0x000fe20003f45270 */
[----:B------:R-:W-:Y:S01]  /*5c90*/  IMAD.HI.U32 R4, R91, R84, RZ ;  /* 0x000000545b047227 */ /* 0x000fe200078e00ff */
[----:B------:R-:W-:Y:S02]  /*5ca0*/  SHF.R.U32.HI R0, RZ, R89, R0 ;  /* 0x00000059ff007219 */ /* 0x000fe40000011600 */
[----:B------:R-:W-:Y:S01]  /*5cb0*/  ISETP.NE.AND P3, PT, R42, 0x1, PT ;  /* 0x000000012a00780c */ /* 0x000fe20003f65270 */
[----:B------:R-:W-:Y:S01]  /*5cc0*/  IMAD.HI.U32 R6, R43, R39, RZ ;  /* 0x000000272b067227 */ /* 0x000fe200078e00ff */
[-C--:B------:R-:W-:Y:S02]  /*5cd0*/  SHF.R.U32.HI R4, RZ, R85.reuse, R4 ;  /* 0x00000055ff047219 */ /* 0x080fe40000011604 */
[----:B------:R-:W-:Y:S01]  /*5ce0*/  SEL R0, R90, R0, !P0 ;  /* 0x000000005a007207 */ /* 0x000fe20004000000 */
[----:B------:R-:W-:Y:S01]  /*5cf0*/  IMAD.HI.U32 R5, R44, R84, RZ ;  /* 0x000000542c057227 */ /* 0x000fe200078e00ff */
[----:B------:R-:W-:Y:S03]  /*5d00*/  SEL R4, R91, R4, !P3 ;  /* 0x000000045b047207 */ /* 0x000fe60005800000 */
[-C--:B------:R-:W-:Y:S01]  /*5d10*/  IMAD.HI.U32 R3, R0, R36.reuse, RZ ;  /* 0x0000002400037227 */ /* 0x080fe200078e00ff */
[----:B------:R-:W-:Y:S03]  /*5d20*/  SHF.R.U32.HI R5, RZ, R85, R5 ;  /* 0x00000055ff057219 */ /* 0x000fe60000011605 */
[----:B------:R-:W-:Y:S01]  /*5d30*/  IMAD.HI.U32 R2, R4, R36, RZ ;  /* 0x0000002404027227 */ /* 0x000fe200078e00ff */
[----:B------:R-:W-:Y:S02]  /*5d40*/  @P2 SHF.R.U32.HI R0, RZ, R37, R3 ;  /* 0x00000025ff002219 */ /* 0x000fe40000011603 */
[----:B------:R-:W-:Y:S02]  /*5d50*/  SHF.R.U32.HI R3, RZ, R89, R6 ;  /* 0x00000059ff037219 */ /* 0x000fe40000011606 */
[----:B------:R-:W-:Y:S01]  /*5d60*/  @P2 SHF.R.U32.HI R4, RZ, R37, R2 ;  /* 0x00000025ff042219 */ /* 0x000fe20000011602 */
[----:B------:R-:W-:Y:S01]  /*5d70*/  IMAD R0, R40, R0, RZ ;  /* 0x0000000028007224 */ /* 0x000fe200078e02ff */
[----:B------:R-:W-:Y:S02]  /*5d80*/  SEL R3, R43, R3, !P0 ;  /* 0x000000032b037207 */ /* 0x000fe40004000000 */
[----:B------:R-:W-:Y:S01]  /*5d90*/  SEL R2, R44, R5, !P3 ;  /* 0x000000052c027207 */ /* 0x000fe20005800000 */
[----:B------:R-:W-:Y:S01]  /*5da0*/  IMAD R5, R40, R4, RZ ;  /* 0x0000000428057224 */ /* 0x000fe200078e02ff */
[C---:B------:R-:W-:Y:S01]  /*5db0*/  ISETP.GE.AND P0, PT, R3.reuse, R0, PT ;  /* 0x000000000300720c */ /* 0x040fe20003f06270 */
[C---:B------:R-:W-:Y:S03]  /*5dc0*/  IMAD.HI.U32 R0, R3.reuse, R36, RZ ;  /* 0x0000002403007227 */ /* 0x040fe600078e00ff */
[C---:B------:R-:W-:Y:S02]  /*5dd0*/  ISETP.GE.OR P0, PT, R2.reuse, R5, P0 ;  /* 0x000000050200720c */ /* 0x040fe40000706670 */
[----:B------:R-:W-:Y:S04]  /*5de0*/  SHF.R.U32.HI R0, RZ, R37, R0 ;  /* 0x00000025ff007219 */ /* 0x000fe80000011600 */
[C---:B------:R-:W-:Y:S05]  /*5df0*/  SEL R6, R3.reuse, R0, !P2 ;  /* 0x0000000003067207 */ /* 0x040fea0005000000 */
        /* <DEDUP_REMOVED lines=14> */
[----:B------:R-:W-:Y:S07]  /*5ee0*/  IMAD R43, R3, R38, R43 ;  /* 0x00000026032b7224 */ /* 0x000fee00078e022b */
.L_x_91:
[----:B-1----:R-:W-:Y:S01]  /*5ef0*/  @!P1 IMAD.HI.U32 R2, R43, R9, RZ ;  /* 0x000000092b029227 */ /* 0x002fe200078e00ff */
[----:B------:R-:W-:Y:S01]  /*5f00*/  @!P1 ISETP.NE.AND P0, PT, R8, 0x1, PT ;  /* 0x000000010800980c */ /* 0x000fe20003f05270 */
[----:B------:R-:W-:Y:S01]  /*5f10*/  USHF.L.U32 UR42, UR20, 0x7, URZ ;  /* 0x00000007142a7899 */ /* 0x000fe200080006ff */
[----:B------:R-:W-:Y:S01]  /*5f20*/  @!P1 ISETP.NE.AND P2, PT, R7, 0x1, PT ;  /* 0x000000010700980c */ /* 0x000fe20003f45270 */
[C---:B------:R-:W-:Y:S01]  /*5f30*/  @!P1 IMAD.HI.U32 R0, R44.reuse, R10, RZ ;  /* 0x0000000a2c009227 */ /* 0x040fe200078e00ff */
[----:B------:R-:W-:Y:S01]  /*5f40*/  @!P1 SHF.R.U32.HI R2, RZ, R12, R2 ;  /* 0x0000000cff029219 */ /* 0x000fe20000011602 */
[----:B------:R-:W-:Y:S01]  /*5f50*/  USHF.L.U32 UR41, UR12, 0x7, URZ ;  /* 0x000000070c297899 */ /* 0x000fe200080006ff */
[----:B------:R-:W-:Y:S01]  /*5f60*/  @P4 SHF.R.U32.HI R94, RZ, 0x10, R17 ;  /* 0x00000010ff5e4819 */ /* 0x000fe20000011611 */
[----:B------:R-:W-:Y:S01]  /*5f70*/  VIADD R105, R105, 0x1 ;  /* 0x0000000169697836 */ /* 0x000fe20000000000 */
[----:B------:R-:W-:Y:S01]  /*5f80*/  @!P1 SEL R2, R43, R2, !P0 ;  /* 0x000000022b029207 */ /* 0x000fe20004000000 */
[----:B------:R-:W-:Y:S01]  /*5f90*/  BSSY.RECONVERGENT B6, `(.L_x_92) ;  /* 0x0000028000067945 */ /* 0x000fe20003800200 */
[----:B------:R-:W-:Y:S02]  /*5fa0*/  @!P1 SHF.R.U32.HI R0, RZ, R11, R0 ;  /* 0x0000000bff009219 */ /* 0x000fe40000011600 */
[----:B------:R-:W-:Y:S02]  /*5fb0*/  LOP3.LUT P0, RZ, R93, 0x1b0, RZ, 0xc0, !PT ;  /* 0x000001b05dff7812 */ /* 0x000fe4000780c0ff */
[----:B------:R-:W-:Y:S05]  /*5fc0*/  @!P1 SEL R3, R44, R0, !P2 ;  /* 0x000000002c039207 */ /* 0x000fea0005000000 */
[----:B------:R-:W-:Y:S02]  /*5fd0*/  @!P1 IMAD.IADD R0, R2, 0x1, -R3 ;  /* 0x0000000102009824 */ /* 0x000fe400078e0a03 */
[----:B------:R-:W-:Y:S02]  /*5fe0*/  @!P1 IMAD.IADD R2, R3, 0x1, -R2 ;  /* 0x0000000103029824 */ /* 0x000fe400078e0a02 */
[----:B------:R-:W-:Y:S02]  /*5ff0*/  @!P1 IMAD R44, R0, R7, R44 ;  /* 0x00000007002c9224 */ /* 0x000fe400078e022c */
[----:B------:R-:W-:Y:S01]  /*6000*/  @!P1 IMAD R43, R2, R8, R43 ;  /* 0x00000008022b9224 */ /* 0x000fe200078e022b */
[----:B------:R-:W-:Y:S06]  /*6010*/  @!P0 BRA `(.L_x_93) ;  /* 0x00000000007c8947 */ /* 0x000fec0003800000 */
[----:B------:R-:W1:Y:S01]  /*6020*/  LDCU.64 UR8, c[0x4][0x80] ;  /* 0x01001000ff0877ac */ /* 0x000e620008000a00 */
[----:B------:R-:W-:Y:S01]  /*6030*/  MOV R2, 0x0 ;  /* 0x0000000000027802 */ /* 0x000fe20000000f00 */
[----:B------:R-:W-:Y:S02]  /*6040*/  HFMA2 R12, -RZ, RZ, 0, 5.9604644775390625e-08 ;  /* 0x00000001ff0c7431 */ /* 0x000fe400000001ff */
[----:B------:R-:W-:Y:S01]  /*6050*/  IMAD.MOV.U32 R8, RZ, RZ, 0x70 ;  /* 0x00000070ff087424 */ /* 0x000fe200078e00ff */
[----:B------:R2:W3:Y:S01]  /*6060*/  LDC.64 R14, c[0x4][R2] ;  /* 0x01000000020e7b82 */ /* 0x0004e20000000a00 */
[----:B------:R-:W4:Y:S01]  /*6070*/  LDCU.64 UR6, c[0x4][0x88] ;  /* 0x01001100ff0677ac */ /* 0x000f220008000a00 */
[----:B------:R-:W-:Y:S01]  /*6080*/  IMAD.MOV.U32 R13, RZ, RZ, RZ ;  /* 0x000000ffff0d7224 */ /* 0x000fe200078e00ff */
[----:B------:R-:W2:Y:S01]  /*6090*/  LDCU.64 UR4, c[0x4][0x8] ;  /* 0x01000100ff0477ac */ /* 0x000ea20008000a00 */
[----:B-1----:R-:W-:Y:S01]  /*60a0*/  MOV R5, UR9 ;  /* 0x0000000900057c02 */ /* 0x002fe20008000f00 */
[----:B------:R-:W-:Y:S01]  /*60b0*/  IMAD.U32 R4, RZ, RZ, UR8 ;  /* 0x00000008ff047e24 */ /* 0x000fe2000f8e00ff */
[----:B----4-:R-:W-:Y:S01]  /*60c0*/  MOV R7, UR7 ;  /* 0x0000000700077c02 */ /* 0x010fe20008000f00 */
[----:B------:R-:W-:Y:S01]  /*60d0*/  IMAD.U32 R6, RZ, RZ, UR6 ;  /* 0x00000006ff067e24 */ /* 0x000fe2000f8e00ff */
[----:B--2---:R-:W-:Y:S01]  /*60e0*/  MOV R11, UR5 ;  /* 0x00000005000b7c02 */ /* 0x004fe20008000f00 */
[----:B------:R-:W-:Y:S02]  /*60f0*/  IMAD.U32 R10, RZ, RZ, UR4 ;  /* 0x00000004ff0a7e24 */ /* 0x000fe4000f8e00ff */
[----:B------:R-:W-:Y:S07]  /*6100*/  LEPC R20, `(.L_x_94) ;  /* 0x000000001014794e */ /* 0x000fee0000000000 */
[----:B---3-5:R-:W-:Y:S05]  /*6110*/  CALL.ABS.NOINC R14 ;  /* 0x000000000e007343 */ /* 0x028fea0003c00000 */
.L_x_94:
[----:B------:R-:W1:Y:S01]  /*6120*/  LDCU.64 UR8, c[0x4][0x80] ;  /* 0x01001000ff0877ac */ /* 0x000e620008000a00 */
[----:B------:R-:W2:Y:S01]  /*6130*/  LDC.64 R2, c[0x4][R2] ;  /* 0x0100000002027b82 */ /* 0x000ea20000000a00 */
[----:B------:R-:W-:Y:S02]  /*6140*/  HFMA2 R12, -RZ, RZ, 0, 5.9604644775390625e-08 ;  /* 0x00000001ff0c7431 */ /* 0x000fe400000001ff */
[----:B------:R-:W-:Y:S02]  /*6150*/  IMAD.MOV.U32 R8, RZ, RZ, 0x70 ;  /* 0x00000070ff087424 */ /* 0x000fe400078e00ff */
[----:B------:R-:W-:Y:S01]  /*6160*/  IMAD.MOV.U32 R13, RZ, RZ, RZ ;  /* 0x000000ffff0d7224 */ /* 0x000fe200078e00ff */
[----:B------:R-:W3:Y:S01]  /*6170*/  LDCU.64 UR6, c[0x4][0x88] ;  /* 0x01001100ff0677ac */ /* 0x000ee20008000a00 */
[----:B------:R-:W4:Y:S01]  /*6180*/  LDCU.64 UR4, c[0x4][0x8] ;  /* 0x01000100ff0477ac */ /* 0x000f220008000a00 */
[----:B-1----:R-:W-:Y:S02]  /*6190*/  MOV R4, UR8 ;  /* 0x0000000800047c02 */ /* 0x002fe40008000f00 */
[----:B------:R-:W-:Y:S02]  /*61a0*/  MOV R5, UR9 ;  /* 0x0000000900057c02 */ /* 0x000fe40008000f00 */
[----:B---3--:R-:W-:Y:S01]  /*61b0*/  MOV R7, UR7 ;  /* 0x0000000700077c02 */ /* 0x008fe20008000f00 */
[----:B------:R-:W-:Y:S01]  /*61c0*/  IMAD.U32 R6, RZ, RZ, UR6 ;  /* 0x00000006ff067e24 */ /* 0x000fe2000f8e00ff */
[----:B----4-:R-:W-:Y:S01]  /*61d0*/  MOV R11, UR5 ;  /* 0x00000005000b7c02 */ /* 0x010fe20008000f00 */
[----:B------:R-:W-:Y:S02]  /*61e0*/  IMAD.U32 R10, RZ, RZ, UR4 ;  /* 0x00000004ff0a7e24 */ /* 0x000fe4000f8e00ff */
[----:B------:R-:W-:Y:S07]  /*61f0*/  LEPC R20, `(.L_x_93) ;  /* 0x000000001014794e */ /* 0x000fee0000000000 */
[----:B--2---:R-:W-:Y:S05]  /*6200*/  CALL.ABS.NOINC R2 ;  /* 0x0000000002007343 */ /* 0x004fea0003c00000 */
.L_x_93:
[----:B------:R-:W-:Y:S05]  /*6210*/  BSYNC.RECONVERGENT B6 ;  /* 0x0000000000067941 */ /* 0x000fea0003800200 */
.L_x_92:
[----:B------:R-:W-:Y:S01]  /*6220*/  ISETP.NE.U32.AND P4, PT, R82, RZ, PT ;  /* 0x000000ff5200720c */ /* 0x000fe20003f85070 */
[----:B------:R-:W-:Y:S01]  /*6230*/  UISETP.NE.AND UP2, UPT, UR50, URZ, UPT ;  /* 0x000000ff3200728c */ /* 0x000fe2000bf45270 */
[----:B------:R-:W-:Y:S01]  /*6240*/  ISETP.NE.U32.AND P2, PT, RZ, UR44, PT ;  /* 0x0000002cff007c0c */ /* 0x000fe2000bf45070 */
[----:B------:R-:W-:Y:S01]  /*6250*/  UISETP.NE.U32.AND UP1, UPT, UR46, URZ, UPT ;  /* 0x000000ff2e00728c */ /* 0x000fe2000bf25070 */
[----:B------:R-:W-:Y:S01]  /*6260*/  ISETP.NE.AND.EX P4, PT, R83, RZ, PT, P4 ;  /* 0x000000ff5300720c */ /* 0x000fe20003f85340 */
[----:B------:R-:W-:Y:S01]  /*6270*/  UPLOP3.LUT UP0, UPT, UPT, UPT, UPT, 0x40, 0x4 ;  /* 0x000000000004789c */ /* 0x000fe20003f0e870 */
[----:B------:R-:W-:Y:S01]  /*6280*/  ISETP.NE.AND.EX P2, PT, RZ, UR45, PT, P2 ;  /* 0x0000002dff007c0c */ /* 0x000fe2000bf45320 */
[----:B------:R-:W-:Y:S01]  /*6290*/  UISETP.NE.AND.EX UP1, UPT, UR47, URZ, UPT, UP1 ;  /* 0x000000ff2f00728c */ /* 0x000fe2000bf25310 */
[----:B------:R-:W-:Y:S04]  /*62a0*/  PLOP3.LUT P1, PT, PT, PT, UP2, 0x80, 0x8 ;  /* 0x000000000008781c */ /* 0x000fe80003f2f028 */
[----:B------:R-:W-:Y:S06]  /*62b0*/  @UP2 UPLOP3.LUT UP0, UPT, UPT, UPT, UP1, 0x80, 0x8 ;  /* 0x000000000008289c */ /* 0x000fec0003f0f010 */
[----:B------:R-:W-:Y:S01]  /*62c0*/  PLOP3.LUT P0, PT, PT, PT, UP0, 0x80, 0x8 ;  /* 0x000000000008781c */ /* 0x000fe20003f0f008 */
[----:B------:R-:W-:Y:S01]  /*62d0*/  @!UPT UIADD3 URZ, UPT, UPT, URZ, URZ, URZ ;  /* 0x000000fffffff290 */ /* 0x000fe2000fffe0ff */
[----:B------:R-:W-:Y:S11]  /*62e0*/  BRA.U !UP1, `(.L_x_95) ;  /* 0x0000000109387547 */ /* 0x000ff6000b800000 */
[----:B------:R-:W-:Y:S01]  /*62f0*/  UISETP.NE.U32.AND UP0, UPT, UR44, URZ, UPT ;  /* 0x000000ff2c00728c */ /* 0x000fe2000bf05070 */
[----:B------:R-:W-:Y:S02]  /*6300*/  HFMA2 R0, -RZ, RZ, 0, 5.9604644775390625e-08 ;  /* 0x00000001ff007431 */ /* 0x000fe400000001ff */
[----:B------:R-:W-:Y:S01]  /*6310*/  IMAD.MOV.U32 R88, RZ, RZ, 0x1 ;  /* 0x00000001ff587424 */ /* 0x000fe200078e00ff */
[----:B------:R-:W-:Y:S06]  /*6320*/  UISETP.NE.AND.EX UP0, UPT, UR45, URZ, UPT, UP0 ;  /* 0x000000ff2d00728c */ /* 0x000fec000bf05300 */
[----:B------:R-:W-:Y:S05]  /*6330*/  PLOP3.LUT P3, PT, PT, PT, UP0, 0x80, 0x8 ;  /* 0x000000000008781c */ /* 0x000fea0003f6f008 */
[----:B------:R-:W1:Y:S01]  /*6340*/  @UP0 LDCU.64 UR4, c[0x0][0xc88] ;  /* 0x00019100ff0407ac */ /* 0x000e620008000a00 */
[----:B------:R-:W-:Y:S07]  /*6350*/  @UP0 UIMAD UR6, UR52, UR46, URZ ;  /* 0x0000002e340602a4 */ /* 0x000fee000f8e02ff */
[----:B------:R-:W-:Y:S01]  /*6360*/  @!P3 PRMT R88, R0, 0x7610, R88 ;  /* 0x000076100058b816 */ /* 0x000fe20000000058 */
[----:B-1----:R-:W-:Y:S06]  /*6370*/  @UP0 UIMAD.WIDE UR4, UR6, 0x4, UR4 ;  /* 0x00000004060408a5 */ /* 0x002fec000f8e0204 */
[----:B------:R-:W-:Y:S01]  /*6380*/  IMAD.U32 R2, RZ, RZ, UR4 ;  /* 0x00000004ff027e24 */ /* 0x000fe2000f8e00ff */
[----:B------:R-:W-:Y:S04]  /*6390*/  MOV R3, UR5 ;  /* 0x0000000500037c02 */ /* 0x000fe80008000f00 */
[----:B------:R-:W1:Y:S01]  /*63a0*/  @!UP0 LDCU UR4, c[0x0][0xc80] ;  /* 0x00019000ff0487ac */ /* 0x000e620008000800 */
[----:B-----5:R2:W5:Y:S02]  /*63b0*/  @P3 LDG.E R49, desc[UR54][R2.64] ;  /* 0x0000003602313981 */ /* 0x020564000c1e1900 */
[----:B-12---:R-:W-:Y:S02]  /*63c0*/  @!P3 IMAD.U32 R49, RZ, RZ, UR4 ;  /* 0x00000004ff31be24 */ /* 0x006fe4000f8e00ff */
.L_x_95:
[----:B------:R-:W-:Y:S05]  /*63d0*/  @!P4 BRA `(.L_x_96) ;  /* 0x000000000020c947 */ /* 0x000fea0003800000 */
[----:B------:R-:W-:Y:S04]  /*63e0*/  ISETP.NE.U32.AND P3, PT, R80, RZ, PT ;  /* 0x000000ff5000720c */ /* 0x000fe80003f65070 */
[----:B------:R-:W-:Y:S11]  /*63f0*/  ISETP.NE.AND.EX P3, PT, R81, RZ, PT, P3 ;  /* 0x000000ff5100720c */ /* 0x000ff60003f65330 */
[----:B------:R-:W-:Y:S02]  /*6400*/  @!UPT UIADD3 URZ, UPT, UPT, URZ, URZ, URZ ;  /* 0x000000fffffff290 */ /* 0x000fe4000fffe0ff */
[----:B------:R-:W1:Y:S01]  /*6410*/  @P3 LDC.64 R2, c[0x0][0xca8] ;  /* 0x00032a00ff023b82 */ /* 0x000e620000000a00 */
[----:B------:R-:W-:Y:S04]  /*6420*/  @P3 IMAD R0, R82, UR52, RZ ;  /* 0x0000003452003c24 */ /* 0x000fe8000f8e02ff */
[----:B-1----:R-:W-:Y:S05]  /*6430*/  @P3 IMAD.WIDE R2, R0, 0x4, R2 ;  /* 0x0000000400023825 */ /* 0x002fea00078e0202 */
[----:B-----5:R1:W5:Y:S02]  /*6440*/  @P3 LDG.E R47, desc[UR54][R2.64] ;  /* 0x00000036022f3981 */ /* 0x020364000c1e1900 */
[----:B-1----:R-:W2:Y:S02]  /*6450*/  @!P3 LDC R47, c[0x0][0xca0] ;  /* 0x00032800ff2fbb82 */ /* 0x002ea40000000800 */
.L_x_96:
[----:B-----5:R-:W-:Y:S01]  /*6460*/  FSETP.NEU.AND P3, PT, R49, RZ, PT ;  /* 0x000000ff3100720b */ /* 0x020fe20003f6d000 */
[----:B------:R-:W-:Y:S01]  /*6470*/  BSSY B1, `(.L_x_97) ;  /* 0x0000039000017945 */ /* 0x000fe20003800000 */
[----:B------:R-:W-:Y:S01]  /*6480*/  SEL R3, RZ, 0xffffffff, P2 ;  /* 0xffffffffff037807 */ /* 0x000fe20001000000 */
[----:B------:R-:W-:Y:S01]  /*6490*/  IMAD.MOV.U32 R66, RZ, RZ, 0x1 ;  /* 0x00000001ff427424 */ /* 0x000fe200078e00ff */
[----:B------:R-:W-:Y:S01]  /*64a0*/  @P1 LOP3.LUT P2, RZ, R88, 0xff, RZ, 0xc0, !PT ;  /* 0x000000ff58ff1812 */ /* 0x000fe2000784c0ff */
[----:B------:R-:W-:Y:S01]  /*64b0*/  IMAD R48, R45, 0x80, R46 ;  /* 0x000000802d307824 */ /* 0x000fe200078e022e */
[----:B------:R-:W-:Y:S01]  /*64c0*/  @P1 SEL R0, RZ, 0xffffffff, P3 ;  /* 0xffffffffff001807 */ /* 0x000fe20001800000 */
[----:B------:R-:W-:Y:S01]  /*64d0*/  IMAD R106, R101, -0x10, R99 ;  /* 0xfffffff0656a7824 */ /* 0x000fe200078e0263 */
[----:B------:R-:W-:Y:S01]  /*64e0*/  LOP3.LUT R97, R97, 0x1, RZ, 0x3c, !PT ;  /* 0x0000000161617812 */ /* 0x000fe200078e3cff */
[----:B------:R-:W-:Y:S01]  /*64f0*/  IMAD.MOV.U32 R65, RZ, RZ, RZ ;  /* 0x000000ffff417224 */ /* 0x000fe200078e00ff */
[----:B------:R-:W-:Y:S02]  /*6500*/  @P0 SEL R0, R3, R0, !P2 ;  /* 0x0000000003000207 */ /* 0x000fe40005000000 */
[----:B------:R-:W-:Y:S02]  /*6510*/  CS2R R78, SRZ ;  /* 0x00000000004e7805 */ /* 0x000fe4000001ff00 */
[----:B------:R-:W-:Y:S02]  /*6520*/  LEA R64, R45, UR36, 0x3 ;  /* 0x000000242d407c11 */ /* 0x000fe4000f8e18ff */
[----:B------:R-:W-:Y:S02]  /*6530*/  CS2R R76, SRZ ;  /* 0x00000000004c7805 */ /* 0x000fe4000001ff00 */
[----:B------:R-:W-:Y:S02]  /*6540*/  @P1 LOP3.LUT R0, R0, 0x1, RZ, 0xc0, !PT ;  /* 0x0000000100001812 */ /* 0x000fe400078ec0ff */
[----:B------:R-:W-:Y:S02]  /*6550*/  CS2R R70, SRZ ;  /* 0x0000000000467805 */ /* 0x000fe4000001ff00 */
[----:B------:R-:W-:Y:S02]  /*6560*/  PLOP3.LUT P2, PT, PT, PT, UP1, 0x80, 0x8 ;  /* 0x000000000008781c */ /* 0x000fe40003f4f018 */
[----:B------:R-:W-:Y:S02]  /*6570*/  CS2R R68, SRZ ;  /* 0x0000000000447805 */ /* 0x000fe4000001ff00 */
[----:B------:R-:W-:Y:S02]  /*6580*/  ISETP.NE.U32.OR P5, PT, R0, 0x1, !P1 ;  /* 0x000000010000780c */ /* 0x000fe40004fa5470 */
[----:B------:R-:W-:Y:S02]  /*6590*/  CS2R R62, SRZ ;  /* 0x00000000003e7805 */ /* 0x000fe4000001ff00 */
[----:B------:R-:W-:Y:S02]  /*65a0*/  LOP3.LUT P4, R104, R88, 0xff, RZ, 0xc0, !PT ;  /* 0x000000ff58687812 */ /* 0x000fe4000788c0ff */
[----:B------:R-:W-:Y:S02]  /*65b0*/  CS2R R60, SRZ ;  /* 0x00000000003c7805 */ /* 0x000fe4000001ff00 */
[----:B------:R-:W-:Y:S02]  /*65c0*/  SEL R2, RZ, 0xffffffff, P3 ;  /* 0xffffffffff027807 */ /* 0x000fe40001800000 */
[----:B------:R-:W-:Y:S02]  /*65d0*/  CS2R R58, SRZ ;  /* 0x00000000003a7805 */ /* 0x000fe4000001ff00 */
[----:B------:R-:W-:Y:S02]  /*65e0*/  P2R R107, PR, RZ, 0x20 ;  /* 0x00000020ff6b7803 */ /* 0x000fe40000000000 */
[----:B------:R-:W-:Y:S02]  /*65f0*/  CS2R R56, SRZ ;  /* 0x0000000000387805 */ /* 0x000fe4000001ff00 */
[----:B------:R-:W-:Y:S02]  /*6600*/  @P2 SEL R2, R3, R2, !P4 ;  /* 0x0000000203022207 */ /* 0x000fe40006000000 */
[----:B------:R-:W-:Y:S02]  /*6610*/  @P5 SHF.L.U32 R0, R97, 0x1f, RZ ;  /* 0x0000001f61005819 */ /* 0x000fe400000006ff */
[----:B------:R-:W-:Y:S02]  /*6620*/  LOP3.LUT R2, R2, 0x1, RZ, 0xc0, !PT ;  /* 0x0000000102027812 */ /* 0x000fe400078ec0ff */
[----:B------:R1:W3:Y:S02]  /*6630*/  @P5 SYNCS.PHASECHK.TRANS64.TRYWAIT P1, [UR36+0x20], R0 ;  /* 0x00002000ff0055a7 */ /* 0x0002e40008021124 */
[----:B------:R-:W-:Y:S04]  /*6640*/  ISETP.NE.U32.AND P2, PT, R2, 0x1, PT ;  /* 0x000000010200780c */ /* 0x000fe80003f45070 */
[----:B------:R-:W-:Y:S02]  /*6650*/  P2R R67, PR, RZ, 0x4 ;  /* 0x00000004ff437803 */ /* 0x000fe40000000000 */
[----:B-1----:R-:W-:Y:S04]  /*6660*/  SHF.L.U32 R0, R96, 0x1f, RZ ;  /* 0x0000001f60007819 */ /* 0x002fe800000006ff */
[----:B------:R1:W4:Y:S01]  /*6670*/  SYNCS.PHASECHK.TRANS64.TRYWAIT P0, [R64+URZ+0x90], R0 ;  /* 0x00009000400075a7 */ /* 0x00032200080011ff */
[----:B---3--:R-:W-:Y:S01]  /*6680*/  @P5 SEL R66, RZ, 0x1, !P1 ;  /* 0x00000001ff425807 */ /* 0x008fe20004800000 */
[----:B-1----:R-:W-:Y:S06]  /*6690*/  @!P5 BRA `(.L_x_98) ;  /* 0x000000000058d947 */ /* 0x002fec0003800000 */
[----:B------:R-:W-:Y:S01]  /*66a0*/  IMAD.MOV.U32 R79, RZ, RZ, RZ ;  /* 0x000000ffff4f7224 */ /* 0x000fe200078e00ff */
[----:B------:R-:W-:Y:S01]  /*66b0*/  ISETP.NE.AND P1, PT, R66, RZ, PT ;  /* 0x000000ff4200720c */ /* 0x000fe20003f25270 */
[----:B------:R-:W-:Y:S01]  /*66c0*/  BSSY B0, `(.L_x_99) ;  /* 0x000000c000007945 */ /* 0x000fe20003800000 */
[----:B------:R-:W-:Y:S02]  /*66d0*/  CS2R R58, SRZ ;  /* 0x00000000003a7805 */ /* 0x000fe4000001ff00 */
[----:B------:R-:W-:Y:S02]  /*66e0*/  CS2R R56, SRZ ;  /* 0x0000000000387805 */ /* 0x000fe4000001ff00 */
[----:B------:R-:W-:Y:S02]  /*66f0*/  CS2R R62, SRZ ;  /* 0x00000000003e7805 */ /* 0x000fe4000001ff00 */
[----:B------:R-:W-:Y:S02]  /*6700*/  CS2R R60, SRZ ;  /* 0x00000000003c7805 */ /* 0x000fe4000001ff00 */
[----:B------:R-:W-:Y:S02]  /*6710*/  CS2R R70, SRZ ;  /* 0x0000000000467805 */ /* 0x000fe4000001ff00 */
[----:B------:R-:W-:Y:S02]  /*6720*/  CS2R R68, SRZ ;  /* 0x0000000000447805 */ /* 0x000fe4000001ff00 */
[----:B------:R-:W-:Y:S01]  /*6730*/  CS2R R76, SRZ ;  /* 0x00000000004c7805 */ /* 0x000fe2000001ff00 */
[----:B------:R-:W-:Y:S06]  /*6740*/  @P1 BRA `(.L_x_100) ;  /* 0x00000000000c1947 */ /* 0x000fec0003800000 */
[----:B------:R-:W-:Y:S04]  /*6750*/  SHF.L.U32 R3, R97, 0x1f, RZ ;  /* 0x0000001f61037819 */ /* 0x000fe800000006ff */
[----:B------:R-:W1:Y:S02]  /*6760*/  SYNCS.PHASECHK.TRANS64.TRYWAIT P1, [UR36+0x20], R3 ;  /* 0x00002003ff0075a7 */ /* 0x000e640008021124 */
[----:B-1----:R-:W-:Y:S05]  /*6770*/  @!P1 BRA `(.L_x_101) ;  /* 0x0000003c00109947 */ /* 0x002fea0003800000 */
.L_x_100:
[----:B------:R-:W-:Y:S05]  /*6780*/  BSYNC B0 ;  /* 0x0000000000007941 */ /* 0x000fea0003800000 */
.L_x_99:
[----:B------:R-:W-:Y:S01]  /*6790*/  ISETP.NE.AND P1, PT, R67, RZ, PT ;  /* 0x000000ff4300720c */ /* 0x000fe20003f25270 */
[----:B------:R-:W-:Y:S11]  /*67a0*/  HFMA2 R65, -RZ, RZ, 0, 5.9604644775390625e-08 ;  /* 0x00000001ff417431 */ /* 0x000ff600000001ff */
[----:B------:R-:W-:Y:S01]  /*67b0*/  @!UPT UIADD3 URZ, UPT, UPT, URZ, URZ, URZ ;  /* 0x000000fffffff290 */ /* 0x000fe2000fffe0ff */
[----:B------:R3:W1:Y:S04]  /*67c0*/  @P1 LDS.128 R56, [R100] ;  /* 0x0000000064381984 */ /* 0x0006680000000c00 */
[----:B------:R3:W1:Y:S04]  /*67d0*/  @P1 LDS.128 R60, [R99+0x10] ;  /* 0x00001000633c1984 */ /* 0x0006680000000c00 */
[----:B------:R3:W1:Y:S04]  /*67e0*/  @P1 LDS.128 R68, [R98+0x20] ;  /* 0x0000200062441984 */ /* 0x0006680000000c00 */
[----:B------:R3:W1:Y:S02]  /*67f0*/  @P1 LDS.128 R76, [R106+0x30] ;  /* 0x000030006a4c1984 */ /* 0x0006640000000c00 */
.L_x_98:
[----:B------:R-:W-:Y:S05]  /*6800*/  BSYNC B1 ;  /* 0x0000000000017941 */ /* 0x000fea0003800000 */
.L_x_97:
[----:B-1----:R-:W-:Y:S04]  /*6810*/  SHF.R.U32.HI R2, RZ, 0x15, R48 ;  /* 0x00000015ff027819 */ /* 0x002fe80000011630 */
[----:B------:R-:W-:Y:S01]  /*6820*/  LOP3.LUT P1, RZ, R2, 0x3, R92, 0x48, !PT ;  /* 0x0000000302ff7812 */ /* 0x000fe2000782485c */
[----:B------:R-:W-:Y:S01]  /*6830*/  @!UPT UIADD3 URZ, UPT, UPT, URZ, URZ, URZ ;  /* 0x000000fffffff290 */ /* 0x000fe2000fffe0ff */
[----:B----4-:R-:W-:Y:S11]  /*6840*/  @P0 BRA `(.L_x_102) ;  /* 0x0000000000080947 */ /* 0x010ff60003800000 */
[----:B------:R-:W1:Y:S02]  /*6850*/  SYNCS.PHASECHK.TRANS64.TRYWAIT P0, [R64+URZ+0x90], R0 ;  /* 0x00009000400075a7 */ /* 0x000e6400080011ff */
[----:B-1----:R-:W-:Y:S05]  /*6860*/  @!P0 BRA `(.L_x_103) ;  /* 0x0000003800ec8947 */ /* 0x002fea0003800000 */
.L_x_102:
[----:B------:R-:W-:Y:S05]  /*6870*/  @!P1 BRA `(.L_x_104) ;  /* 0x0000000000409947 */ /* 0x000fea0003800000 */
[----:B------:R-:W4:Y:S01]  /*6880*/  LDCU.64 UR8, c[0x4][0x70] ;  /* 0x01000e00ff0877ac */ /* 0x000f220008000a00 */
[----:B------:R-:W-:Y:S01]  /*6890*/  MOV R3, 0x0 ;  /* 0x0000000000037802 */ /* 0x000fe20000000f00 */
[----:B------:R-:W-:Y:S02]  /*68a0*/  HFMA2 R12, -RZ, RZ, 0, 5.9604644775390625e-08 ;  /* 0x00000001ff0c7431 */ /* 0x000fe400000001ff */
[----:B------:R-:W-:Y:S02]  /*68b0*/  IMAD.MOV.U32 R8, RZ, RZ, 0x192 ;  /* 0x00000192ff087424 */ /* 0x000fe400078e00ff */
[----:B------:R-:W-:Y:S01]  /*68c0*/  IMAD.MOV.U32 R13, RZ, RZ, RZ ;  /* 0x000000ffff0d7224 */ /* 0x000fe200078e00ff */
[----:B------:R-:W5:Y:S01]  /*68d0*/  LDCU.64 UR6, c[0x4][0x78] ;  /* 0x01000f00ff0677ac */ /* 0x000f620008000a00 */
[----:B------:R-:W1:Y:S01]  /*68e0*/  LDC.64 R2, c[0x4][R3] ;  /* 0x0100000003027b82 */ /* 0x000e620000000a00 */
[----:B------:R-:W2:Y:S01]  /*68f0*/  LDCU.64 UR4, c[0x4][0x10] ;  /* 0x01000200ff0477ac */ /* 0x000ea20008000a00 */
[----:B----4-:R-:W-:Y:S01]  /*6900*/  MOV R5, UR9 ;  /* 0x0000000900057c02 */ /* 0x010fe20008000f00 */
[----:B------:R-:W-:Y:S01]  /*6910*/  IMAD.U32 R4, RZ, RZ, UR8 ;  /* 0x00000008ff047e24 */ /* 0x000fe2000f8e00ff */
[----:B-----5:R-:W-:Y:S01]  /*6920*/  MOV R7, UR7 ;  /* 0x0000000700077c02 */ /* 0x020fe20008000f00 */
[----:B------:R-:W-:Y:S01]  /*6930*/  IMAD.U32 R6, RZ, RZ, UR6 ;  /* 0x00000006ff067e24 */ /* 0x000fe2000f8e00ff */
[----:B--2---:R-:W-:Y:S01]  /*6940*/  MOV R11, UR5 ;  /* 0x00000005000b7c02 */ /* 0x004fe20008000f00 */
[----:B------:R-:W-:Y:S02]  /*6950*/  IMAD.U32 R10, RZ, RZ, UR4 ;  /* 0x00000004ff0a7e24 */ /* 0x000fe4000f8e00ff */
[----:B------:R-:W-:Y:S07]  /*6960*/  LEPC R20, `(.L_x_104) ;  /* 0x000000001014794e */ /* 0x000fee0000000000 */
[----:B-1-3--:R-:W-:Y:S05]  /*6970*/  CALL.ABS.NOINC R2 ;  /* 0x0000000002007343 */ /* 0x00afea0003c00000 */
.L_x_104:
[----:B------:R-:W-:Y:S01]  /*6980*/  SHF.L.U32 R50, R56, 0x10, RZ ;  /* 0x0000001038327819 */ /* 0x000fe200000006ff */
[----:B------:R-:W-:Y:S05]  /*6990*/  WARPSYNC.ALL ;  /* 0x0000000000007948 */ /* 0x000fea0003800000 */
[----:B------:R-:W-:Y:S01]  /*69a0*/  R2UR UR4, R48 ;  /* 0x00000000300472ca */ /* 0x000fe200000e0000 */
[----:B------:R-:W-:Y:S01]  /*69b0*/  BSSY.RECONVERGENT B0, `(.L_x_105) ;  /* 0x0000088000007945 */ /* 0x000fe20003800200 */
[----:B------:R-:W-:Y:S02]  /*69c0*/  LOP3.LUT R51, R56, 0xffff0000, RZ, 0xc0, !PT ;  /* 0xffff000038337812 */ /* 0x000fe400078ec0ff */
[----:B------:R-:W-:Y:S02]  /*69d0*/  SHF.L.U32 R52, R57, 0x10, RZ ;  /* 0x0000001039347819 */ /* 0x000fe400000006ff */
[----:B------:R-:W-:Y:S07]  /*69e0*/  ISETP.NE.AND P0, PT, R102, RZ, PT ;  /* 0x000000ff6600720c */ /* 0x000fee0003f05270 */
[----:B------:R-:W1:Y:S02]  /*69f0*/  LDTM.x32 R4, tmem[UR4] ;  /* 0x00000004000479ee */ /* 0x000e6400082c0000 */
[C---:B-12---:R-:W-:Y:S01]  /*6a00*/  FMUL R0, R47.reuse, R4 ;  /* 0x000000042f007220 */ /* 0x046fe20000400000 */
[C---:B------:R-:W-:Y:S01]  /*6a10*/  FMUL R2, R47.reuse, R5 ;  /* 0x000000052f027220 */ /* 0x040fe20000400000 */
[C---:B------:R-:W-:Y:S01]  /*6a20*/  FMUL R4, R47.reuse, R8 ;  /* 0x000000082f047220 */ /* 0x040fe20000400000 */
[C---:B------:R-:W-:Y:S01]  /*6a30*/  FMUL R3, R47.reuse, R6 ;  /* 0x000000062f037220 */ /* 0x040fe20000400000 */
[C---:B------:R-:W-:Y:S01]  /*6a40*/  FMUL R5, R47.reuse, R9 ;  /* 0x000000092f057220 */ /* 0x040fe20000400000 */
[C---:B------:R-:W-:Y:S01]  /*6a50*/  FMUL R8, R47.reuse, R12 ;  /* 0x0000000c2f087220 */ /* 0x040fe20000400000 */
[C---:B------:R-:W-:Y:S01]  /*6a60*/  FMUL R6, R47.reuse, R10 ;  /* 0x0000000a2f067220 */ /* 0x040fe20000400000 */
[C---:B------:R-:W-:Y:S01]  /*6a70*/  FMUL R9, R47.reuse, R13 ;  /* 0x0000000d2f097220 */ /* 0x040fe20000400000 */
[----:B------:R-:W-:Y:S01]  /*6a80*/  FMUL R12, R47, R16 ;  /* 0x000000102f0c7220 */ /* 0x000fe20000400000 */
[----:B------:R-:W-:Y:S01]  /*6a90*/  FFMA R0, R49, R50, R0 ;  /* 0x0000003231007223 */ /* 0x000fe20000000000 */
[C---:B------:R-:W-:Y:S01]  /*6aa0*/  FMUL R10, R47.reuse, R14 ;  /* 0x0000000e2f0a7220 */ /* 0x040fe20000400000 */
[C---:B------:R-:W-:Y:S01]  /*6ab0*/  FMUL R13, R47.reuse, R17 ;  /* 0x000000112f0d7220 */ /* 0x040fe20000400000 */
[----:B------:R-:W-:Y:S01]  /*6ac0*/  FMUL R16, R47, R20 ;  /* 0x000000142f107220 */ /* 0x000fe20000400000 */
[----:B------:R-:W-:Y:S01]  /*6ad0*/  FFMA R2, R49, R51, R2 ;  /* 0x0000003331027223 */ /* 0x000fe20000000002 */
[C---:B------:R-:W-:Y:S01]  /*6ae0*/  FMUL R14, R47.reuse, R18 ;  /* 0x000000122f0e7220 */ /* 0x040fe20000400000 */
        /* <DEDUP_REMOVED lines=8> */
[----:B------:R-:W-:Y:S01]  /*6b70*/  LOP3.LUT R32, R57, 0xffff0000, RZ, 0xc0, !PT ;  /* 0xffff000039207812 */ /* 0x000fe200078ec0ff */
[C---:B------:R-:W-:Y:S01]  /*6b80*/  FMUL R26, R47.reuse, R30 ;  /* 0x0000001e2f1a7220 */ /* 0x040fe20000400000 */
[----:B------:R-:W-:Y:S01]  /*6b90*/  FMUL R29, R47, R33 ;  /* 0x000000212f1d7220 */ /* 0x000fe20000400000 */
[----:B------:R-:W-:Y:S01]  /*6ba0*/  SHF.L.U32 R33, R58, 0x10, RZ ;  /* 0x000000103a217819 */ /* 0x000fe200000006ff */
[----:B------:R-:W-:Y:S01]  /*6bb0*/  FFMA R3, R49, R52, R3 ;  /* 0x0000003431037223 */ /* 0x000fe20000000003 */
[----:B------:R-:W-:Y:S01]  /*6bc0*/  F2FP.BF16.F32.PACK_AB R52, R2, R0 ;  /* 0x000000000234723e */ /* 0x000fe200000010ff */
[----:B------:R-:W-:Y:S01]  /*6bd0*/  FMUL R7, R47, R7 ;  /* 0x000000072f077220 */ /* 0x000fe20000400000 */
[----:B------:R-:W-:Y:S01]  /*6be0*/  SHF.L.U32 R0, R59, 0x10, RZ ;  /* 0x000000103b007819 */ /* 0x000fe200000006ff */
[----:B------:R-:W-:Y:S01]  /*6bf0*/  FMUL R30, R47, R34 ;  /* 0x000000222f1e7220 */ /* 0x000fe20000400000 */
[----:B------:R-:W-:Y:S01]  /*6c00*/  LOP3.LUT R34, R58, 0xffff0000, RZ, 0xc0, !PT ;  /* 0xffff00003a227812 */ /* 0x000fe200078ec0ff */
[----:B------:R-:W-:Y:S01]  /*6c10*/  FFMA R7, R49, R32, R7 ;  /* 0x0000002031077223 */ /* 0x000fe20000000007 */
[----:B------:R-:W-:Y:S01]  /*6c20*/  LOP3.LUT R2, R59, 0xffff0000, RZ, 0xc0, !PT ;  /* 0xffff00003b027812 */ /* 0x000fe200078ec0ff */
[----:B------:R-:W-:Y:S01]  /*6c30*/  FFMA R4, R49, R33, R4 ;  /* 0x0000002131047223 */ /* 0x000fe20000000004 */
[----:B------:R-:W-:Y:S01]  /*6c40*/  FMUL R11, R47, R11 ;  /* 0x0000000b2f0b7220 */ /* 0x000fe20000400000 */
[----:B------:R-:W-:Y:S01]  /*6c50*/  FFMA R5, R49, R34, R5 ;  /* 0x0000002231057223 */ /* 0x000fe20000000005 */
[----:B------:R-:W-:Y:S01]  /*6c60*/  F2FP.BF16.F32.PACK_AB R53, R7, R3 ;  /* 0x000000030735723e */ /* 0x000fe200000010ff */
[C---:B------:R-:W-:Y:S01]  /*6c70*/  FFMA R6, R49.reuse, R0, R6 ;  /* 0x0000000031067223 */ /* 0x040fe20000000006 */
[C---:B------:R-:W-:Y:S01]  /*6c80*/  SHF.L.U32 R0, R60.reuse, 0x10, RZ ;  /* 0x000000103c007819 */ /* 0x040fe200000006ff */
[----:B------:R-:W-:Y:S01]  /*6c90*/  FFMA R11, R49, R2, R11 ;  /* 0x00000002310b7223 */ /* 0x000fe2000000000b */
[----:B------:R-:W-:Y:S01]  /*6ca0*/  LOP3.LUT R2, R60, 0xffff0000, RZ, 0xc0, !PT ;  /* 0xffff00003c027812 */ /* 0x000fe200078ec0ff */
[----:B------:R-:W-:Y:S01]  /*6cb0*/  FMUL R15, R47, R15 ;  /* 0x0000000f2f0f7220 */ /* 0x000fe20000400000 */
[----:B------:R-:W-:Y:S01]  /*6cc0*/  SHF.L.U32 R3, R61, 0x10, RZ ;  /* 0x000000103d037819 */ /* 0x000fe200000006ff */
[----:B------:R-:W-:Y:S01]  /*6cd0*/  FFMA R8, R49, R0, R8 ;  /* 0x0000000031087223 */ /* 0x000fe20000000008 */
[----:B------:R-:W-:Y:S01]  /*6ce0*/  LOP3.LUT R0, R61, 0xffff0000, RZ, 0xc0, !PT ;  /* 0xffff00003d007812 */ /* 0x000fe200078ec0ff */
[C---:B------:R-:W-:Y:S01]  /*6cf0*/  FFMA R9, R49.reuse, R2, R9 ;  /* 0x0000000231097223 */ /* 0x040fe20000000009 */
[C---:B------:R-:W-:Y:S01]  /*6d00*/  SHF.L.U32 R2, R62.reuse, 0x10, RZ ;  /* 0x000000103e027819 */ /* 0x040fe200000006ff */
[----:B------:R-:W-:Y:S01]  /*6d10*/  FFMA R10, R49, R3, R10 ;  /* 0x00000003310a7223 */ /* 0x000fe2000000000a */
[----:B------:R-:W-:Y:S01]  /*6d20*/  SHF.L.U32 R3, R63, 0x10, RZ ;  /* 0x000000103f037819 */ /* 0x000fe200000006ff */
[C---:B------:R-:W-:Y:S01]  /*6d30*/  FFMA R15, R49.reuse, R0, R15 ;  /* 0x00000000310f7223 */ /* 0x040fe2000000000f */
[----:B------:R-:W-:Y:S01]  /*6d40*/  LOP3.LUT R0, R62, 0xffff0000, RZ, 0xc0, !PT ;  /* 0xffff00003e007812 */ /* 0x000fe200078ec0ff */
[----:B------:R-:W-:Y:S01]  /*6d50*/  FFMA R12, R49, R2, R12 ;  /* 0x00000002310c7223 */ /* 0x000fe2000000000c */
[C---:B------:R-:W-:Y:S01]  /*6d60*/  SHF.L.U32 R2, R68.reuse, 0x10, RZ ;  /* 0x0000001044027819 */ /* 0x040fe200000006ff */
[----:B------:R-:W-:Y:S01]  /*6d70*/  FMUL R19, R47, R19 ;  /* 0x000000132f137220 */ /* 0x000fe20000400000 */
[----:B------:R-:W-:Y:S01]  /*6d80*/  F2FP.BF16.F32.PACK_AB R54, R5, R4 ;  /* 0x000000040536723e */ /* 0x000fe200000010ff */
[----:B------:R-:W-:Y:S01]  /*6d90*/  FFMA R13, R49, R0, R13 ;  /* 0x00000000310d7223 */ /* 0x000fe2000000000d */
[----:B------:R-:W-:Y:S01]  /*6da0*/  LOP3.LUT R0, R63, 0xffff0000, RZ, 0xc0, !PT ;  /* 0xffff00003f007812 */ /* 0x000fe200078ec0ff */
[----:B------:R-:W-:Y:S01]  /*6db0*/  FFMA R14, R49, R3, R14 ;  /* 0x00000003310e7223 */ /* 0x000fe2000000000e */
[----:B------:R-:W-:Y:S01]  /*6dc0*/  LOP3.LUT R3, R68, 0xffff0000, RZ, 0xc0, !PT ;  /* 0xffff000044037812 */ /* 0x000fe200078ec0ff */
[----:B------:R-:W-:Y:S01]  /*6dd0*/  FMUL R23, R47, R23 ;  /* 0x000000172f177220 */ /* 0x000fe20000400000 */
[----:B------:R-:W-:Y:S01]  /*6de0*/  F2FP.BF16.F32.PACK_AB R55, R11, R6 ;  /* 0x000000060b37723e */ /* 0x000fe200000010ff */
[----:B------:R-:W-:Y:S01]  /*6df0*/  FFMA R19, R49, R0, R19 ;  /* 0x0000000031137223 */ /* 0x000fe20000000013 */
[----:B------:R-:W-:Y:S01]  /*6e00*/  SHF.L.U32 R0, R69, 0x10, RZ ;  /* 0x0000001045007819 */ /* 0x000fe200000006ff */
[----:B------:R-:W-:Y:S01]  /*6e10*/  FFMA R16, R49, R2, R16 ;  /* 0x0000000231107223 */ /* 0x000fe20000000010 */
[----:B------:R-:W-:Y:S01]  /*6e20*/  LOP3.LUT R2, R69, 0xffff0000, RZ, 0xc0, !PT ;  /* 0xffff000045027812 */ /* 0x000fe200078ec0ff */
[----:B------:R-:W-:Y:S01]  /*6e30*/  FFMA R17, R49, R3, R17 ;  /* 0x0000000331117223 */ /* 0x000fe20000000011 */
[----:B------:R-:W-:Y:S01]  /*6e40*/  SHF.L.U32 R3, R71, 0x10, RZ ;  /* 0x0000001047037819 */ /* 0x000fe200000006ff */
[----:B------:R-:W-:Y:S01]  /*6e50*/  FFMA R18, R49, R0, R18 ;  /* 0x0000000031127223 */ /* 0x000fe20000000012 */
[C---:B------:R-:W-:Y:S01]  /*6e60*/  SHF.L.U32 R0, R70.reuse, 0x10, RZ ;  /* 0x0000001046007819 */ /* 0x040fe200000006ff */
[----:B------:R1:W-:Y:S01]  /*6e70*/  STS.128 [R100], R52 ;  /* 0x0000003464007388 */ /* 0x0003e20000000c00 */
[----:B------:R-:W-:Y:S01]  /*6e80*/  F2FP.BF16.F32.PACK_AB R8, R9, R8 ;  /* 0x000000080908723e */ /* 0x000fe200000010ff */
[C---:B------:R-:W-:Y:S01]  /*6e90*/  FFMA R23, R49.reuse, R2, R23 ;  /* 0x0000000231177223 */ /* 0x040fe20000000017 */
[----:B------:R-:W-:Y:S01]  /*6ea0*/  LOP3.LUT R2, R70, 0xffff0000, RZ, 0xc0, !PT ;  /* 0xffff000046027812 */ /* 0x000fe200078ec0ff */
[----:B------:R-:W-:Y:S01]  /*6eb0*/  FFMA R20, R49, R0, R20 ;  /* 0x0000000031147223 */ /* 0x000fe20000000014 */
[----:B------:R-:W-:Y:S01]  /*6ec0*/  LOP3.LUT R0, R71, 0xffff0000, RZ, 0xc0, !PT ;  /* 0xffff000047007812 */ /* 0x000fe200078ec0ff */
[----:B------:R-:W-:Y:S01]  /*6ed0*/  FMUL R27, R47, R27 ;  /* 0x0000001b2f1b7220 */ /* 0x000fe20000400000 */
[----:B------:R-:W-:Y:S01]  /*6ee0*/  F2FP.BF16.F32.PACK_AB R9, R15, R10 ;  /* 0x0000000a0f09723e */ /* 0x000fe200000010ff */
[C---:B------:R-:W-:Y:S01]  /*6ef0*/  FFMA R21, R49.reuse, R2, R21 ;  /* 0x0000000231157223 */ /* 0x040fe20000000015 */
[C---:B------:R-:W-:Y:S01]  /*6f00*/  FFMA R22, R49.reuse, R3, R22 ;  /* 0x0000000331167223 */ /* 0x040fe20000000016 */
[----:B------:R-:W-:Y:S01]  /*6f10*/  FFMA R27, R49, R0, R27 ;  /* 0x00000000311b7223 */ /* 0x000fe2000000001b */
[C---:B------:R-:W-:Y:S01]  /*6f20*/  SHF.L.U32 R2, R76.reuse, 0x10, RZ ;  /* 0x000000104c027819 */ /* 0x040fe200000006ff */
[C---:B------:R-:W-:Y:S01]  /*6f30*/  FMUL R31, R47.reuse, R31 ;  /* 0x0000001f2f1f7220 */ /* 0x040fe20000400000 */
[----:B------:R-:W-:Y:S01]  /*6f40*/  LOP3.LUT R0, R76, 0xffff0000, RZ, 0xc0, !PT ;  /* 0xffff00004c007812 */ /* 0x000fe200078ec0ff */
[----:B------:R-:W-:Y:S01]  /*6f50*/  FMUL R35, R47, R35 ;  /* 0x000000232f237220 */ /* 0x000fe20000400000 */
[----:B------:R-:W-:Y:S01]  /*6f60*/  SHF.L.U32 R3, R77, 0x10, RZ ;  /* 0x000000104d037819 */ /* 0x000fe200000006ff */
[----:B------:R-:W-:Y:S01]  /*6f70*/  FFMA R24, R49, R2, R24 ;  /* 0x0000000231187223 */ /* 0x000fe20000000018 */
[----:B------:R-:W-:Y:S01]  /*6f80*/  F2FP.BF16.F32.PACK_AB R10, R13, R12 ;  /* 0x0000000c0d0a723e */ /* 0x000fe200000010ff */
[----:B------:R-:W-:Y:S01]  /*6f90*/  FFMA R25, R49, R0, R25 ;  /* 0x0000000031197223 */ /* 0x000fe20000000019 */
[----:B------:R-:W-:Y:S01]  /*6fa0*/  F2FP.BF16.F32.PACK_AB R11, R19, R14 ;  /* 0x0000000e130b723e */ /* 0x000fe200000010ff */
[----:B------:R-:W-:Y:S01]  /*6fb0*/  FFMA R26, R49, R3, R26 ;  /* 0x00000003311a7223 */ /* 0x000fe2000000001a */
[----:B------:R-:W-:Y:S02]  /*6fc0*/  LOP3.LUT R0, R77, 0xffff0000, RZ, 0xc0, !PT ;  /* 0xffff00004d007812 */ /* 0x000fe400078ec0ff */
[C---:B------:R-:W-:Y:S01]  /*6fd0*/  SHF.L.U32 R2, R78.reuse, 0x10, RZ ;  /* 0x000000104e027819 */ /* 0x040fe200000006ff */
[----:B------:R1:W-:Y:S01]  /*6fe0*/  STS.128 [R99+0x10], R8 ;  /* 0x0000100863007388 */ /* 0x0003e20000000c00 */
[----:B------:R-:W-:Y:S01]  /*6ff0*/  LOP3.LUT R3, R78, 0xffff0000, RZ, 0xc0, !PT ;  /* 0xffff00004e037812 */ /* 0x000fe200078ec0ff */
[----:B------:R-:W-:Y:S01]  /*7000*/  FFMA R31, R49, R0, R31 ;  /* 0x00000000311f7223 */ /* 0x000fe2000000001f */
[----:B------:R-:W-:Y:S01]  /*7010*/  SHF.L.U32 R4, R79, 0x10, RZ ;  /* 0x000000104f047819 */ /* 0x000fe200000006ff */
[----:B------:R-:W-:Y:S01]  /*7020*/  FFMA R28, R49, R2, R28 ;  /* 0x00000002311c7223 */ /* 0x000fe2000000001c */
[----:B------:R-:W-:Y:S01]  /*7030*/  F2FP.BF16.F32.PACK_AB R16, R17, R16 ;  /* 0x000000101110723e */ /* 0x000fe200000010ff */
[----:B------:R-:W-:Y:S01]  /*7040*/  FFMA R29, R49, R3, R29 ;  /* 0x00000003311d7223 */ /* 0x000fe2000000001d */
[----:B------:R-:W-:Y:S01]  /*7050*/  LOP3.LUT R5, R79, 0xffff0000, RZ, 0xc0, !PT ;  /* 0xffff00004f057812 */ /* 0x000fe200078ec0ff */
[----:B------:R-:W-:Y:S01]  /*7060*/  FFMA R30, R49, R4, R30 ;  /* 0x00000004311e7223 */ /* 0x000fe2000000001e */
[----:B------:R-:W-:Y:S02]  /*7070*/  F2FP.BF16.F32.PACK_AB R17, R23, R18 ;  /* 0x000000121711723e */ /* 0x000fe400000010ff */
[----:B------:R-:W-:Y:S01]  /*7080*/  F2FP.BF16.F32.PACK_AB R18, R21, R20 ;  /* 0x000000141512723e */ /* 0x000fe200000010ff */
[----:B------:R-:W-:Y:S01]  /*7090*/  FFMA R35, R49, R5, R35 ;  /* 0x0000000531237223 */ /* 0x000fe20000000023 */
[----:B------:R-:W-:Y:S02]  /*70a0*/  F2FP.BF16.F32.PACK_AB R19, R27, R22 ;  /* 0x000000161b13723e */ /* 0x000fe400000010ff */
[----:B------:R-:W-:Y:S02]  /*70b0*/  F2FP.BF16.F32.PACK_AB R24, R25, R24 ;  /* 0x000000181918723e */ /* 0x000fe400000010ff */
[----:B------:R-:W-:Y:S01]  /*70c0*/  F2FP.BF16.F32.PACK_AB R25, R31, R26 ;  /* 0x0000001a1f19723e */ /* 0x000fe200000010ff */
[----:B------:R1:W-:Y:S01]  /*70d0*/  STS.128 [R98+0x20], R16 ;  /* 0x0000201062007388 */ /* 0x0003e20000000c00 */
[----:B------:R-:W-:Y:S02]  /*70e0*/  F2FP.BF16.F32.PACK_AB R26, R29, R28 ;  /* 0x0000001c1d1a723e */ /* 0x000fe400000010ff */
[----:B------:R-:W-:Y:S05]  /*70f0*/  F2FP.BF16.F32.PACK_AB R27, R35, R30 ;  /* 0x0000001e231b723e */ /* 0x000fea00000010ff */
[----:B------:R1:W-:Y:S01]  /*7100*/  STS.128 [R106+0x30], R24 ;  /* 0x000030186a007388 */ /* 0x0003e20000000c00 */
[----:B------:R-:W-:Y:S01]  /*7110*/  @!PT LDS RZ, [RZ] ;  /* 0x00000000fffff984 */ /* 0x000fe20000000800 */
[----:B------:R-:W-:Y:S01]  /*7120*/  @!PT LDS RZ, [RZ] ;  /* 0x00000000fffff984 */ /* 0x000fe20000000800 */
[----:B------:R-:W-:Y:S01]  /*7130*/  @!PT LDS RZ, [RZ] ;  /* 0x00000000fffff984 */ /* 0x000fe20000000800 */
[----:B------:R-:W-:Y:S01]  /*7140*/  @!PT LDS RZ, [RZ] ;  /* 0x00000000fffff984 */ /* 0x000fe20000000800 */
[----:B------:R2:W-:Y:S07]  /*7150*/  MEMBAR.ALL.CTA ;  /* 0x0000000000007992 */ /* 0x0005ee0000008000 */
[----:B--2---:R-:W2:Y:S02]  /*7160*/  FENCE.VIEW.ASYNC.S ;  /* 0x00000000000073c6 */ /* 0x004ea40000000000 */
[----:B--2---:R-:W-:Y:S06]  /*7170*/  BAR.SYNC.DEFER_BLOCKING 0x1, 0x80 ;  /* 0x0042000000007b1d */ /* 0x004fec0000010000 */
[----:B------:R-:W-:Y:S05]  /*7180*/  @P0 BRA `(.L_x_106) ;  /* 0x0000000000280947 */ /* 0x000fea0003800000 */
[----:B------:R-:W-:Y:S01]  /*7190*/  UIADD3 UR4, UPT, UPT, UR36, 0x200, URZ ;  /* 0x0000020024047890 */ /* 0x000fe2000fffe0ff */
[----:B------:R-:W-:Y:S05]  /*71a0*/  UMOV UR43, UR52 ;  /* 0x00000034002b7c82 */ /* 0x000fea0008000000 */
[----:B------:R-:W-:Y:S01]  /*71b0*/  MOV R93, UR4 ;  /* 0x00000004005d7c02 */ /* 0x000fe20008000f00 */
[----:B------:R-:W-:Y:S03]  /*71c0*/  UIADD3 UR4, UP0, UPT, UR48, 0xa80, URZ ;  /* 0x00000a8030047890 */ /* 0x000fe6000ff1e0ff */
[----:B------:R-:W-:Y:S01]  /*71d0*/  R2UR UR40, R93 ;  /* 0x000000005d2872ca */ /* 0x000fe200000e0000 */
[----:B------:R-:W-:Y:S11]  /*71e0*/  UIADD3.X UR5, UPT, UPT, URZ, UR49, URZ, UP0, !UPT ;  /* 0x00000031ff057290 */ /* 0x000ff600087fe4ff */
[----:B------:R-:W-:Y:S01]  /*71f0*/  @!UPT UIADD3 URZ, UPT, UPT, URZ, URZ, URZ ;  /* 0x000000fffffff290 */ /* 0x000fe2000fffe0ff */
[----:B------:R2:W-:Y:S01]  /*7200*/  UTMASTG.3D [UR40], [UR4] ;  /* 0x00000028040073b5 */ /* 0x0005e20008010000 */
[----:B------:R0:W-:Y:S01]  /*7210*/  UTMACMDFLUSH ;  /* 0x00000000000079b7 */ /* 0x0001e20000000000 */
[----:B--2---:R-:W-:Y:S04]  /*7220*/  DEPBAR.LE SB0, 0x1 ;  /* 0x000080400000791a */ /* 0x004fe80000000000 */
.L_x_106:
[----:B------:R-:W-:Y:S05]  /*7230*/  BSYNC.RECONVERGENT B0 ;  /* 0x0000000000007941 */ /* 0x000fea0003800200 */
.L_x_105:
[----:B------:R-:W-:Y:S01]  /*7240*/  BAR.SYNC.DEFER_BLOCKING 0x1, 0x80 ;  /* 0x0042000000007b1d */ /* 0x000fe20000010000 */
[----:B------:R-:W-:Y:S01]  /*7250*/  ISETP.NE.AND P1, PT, R107, RZ, PT ;  /* 0x000000ff6b00720c */ /* 0x000fe20003f25270 */
[----:B------:R-:W-:Y:S01]  /*7260*/  UISETP.NE.AND UP0, UPT, UR39, URZ, UPT ;  /* 0x000000ff2700728c */ /* 0x000fe2000bf05270 */
[----:B------:R-:W-:Y:S11]  /*7270*/  LEA R2, R65, UR36, 0x3 ;  /* 0x0000002441027c11 */ /* 0x000ff6000f8e18ff */
[----:B------:R-:W-:Y:S01]  /*7280*/  @P1 SHF.L.U32 R3, R97, 0x1f, RZ ;  /* 0x0000001f61031819 */ /* 0x000fe200000006ff */
[----:B------:R-:W-:Y:S06]  /*7290*/  BRA.U !UP0, `(.L_x_107) ;  /* 0x0000000108247547 */ /* 0x000fec000b800000 */
[----:B------:R-:W-:Y:S01]  /*72a0*/  IMAD.U32 R4, RZ, RZ, UR37 ;  /* 0x00000025ff047e24 */ /* 0x000fe2000f8e00ff */
[----:B------:R-:W-:Y:S01]  /*72b0*/  MOV R0, UR59 ;  /* 0x0000003b00007c02 */ /* 0x000fe20008000f00 */
[----:B------:R-:W-:Y:S03]  /*72c0*/  UIADD3 UR4, UPT, UPT, UR37, 0x1, URZ ;  /* 0x0000000125047890 */ /* 0x000fe6000fffe0ff */
[----:B------:R-:W-:Y:S01]  /*72d0*/  @P1 LEA R4, R4, UR36, 0x3 ;  /* 0x0000002404041c11 */ /* 0x000fe2000f8e18ff */
[----:B------:R-:W-:Y:S04]  /*72e0*/  UISETP.NE.AND UP0, UPT, UR4, 0x4, UPT ;  /* 0x000000040400788c */ /* 0x000fe8000bf05270 */
[----:B------:R-:W-:Y:S01]  /*72f0*/  @P1 VIADD R4, R4, 0x40 ;  /* 0x0000004004041836 */ /* 0x000fe20000000000 */
[----:B------:R-:W-:Y:S04]  /*7300*/  USEL UR37, UR4, URZ, UP0 ;  /* 0x000000ff04257287 */ /* 0x000fe80008000000 */
[----:B------:R-:W-:Y:S04]  /*7310*/  @P1 PRMT R0, R0, 0x654, R4 ;  /* 0x0000065400001816 */ /* 0x000fe80000000004 */
[----:B------:R2:W-:Y:S04]  /*7320*/  @P1 SYNCS.ARRIVE.TRANS64.RED.A1T0 RZ, [R0+URZ], RZ ;  /* 0x000000ff00ff19a7 */ /* 0x0005e800081004ff */
.L_x_107:
[----:B------:R-:W4:Y:S01]  /*7330*/  @P1 SYNCS.PHASECHK.TRANS64.TRYWAIT P0, [R2+URZ+0x20], R3 ;  /* 0x00002003020015a7 */ /* 0x000f2200080011ff */
[----:B------:R-:W-:Y:S01]  /*7340*/  BSSY B1, `(.L_x_108) ;  /* 0x0000016000017945 */ /* 0x000fe20003800000 */
[----:B----4-:R-:W-:Y:S03]  /*7350*/  @P1 SEL R66, RZ, 0x1, !P0 ;  /* 0x00000001ff421807 */ /* 0x010fe60004000000 */
[----:B------:R-:W-:Y:S05]  /*7360*/  @!P1 BRA `(.L_x_109) ;  /* 0x00000000004c9947 */ /* 0x000fea0003800000 */
[----:B------:R-:W-:Y:S01]  /*7370*/  ISETP.NE.AND P0, PT, R66, RZ, PT ;  /* 0x000000ff4200720c */ /* 0x000fe20003f05270 */
[----:B------:R-:W-:Y:S01]  /*7380*/  BSSY B0, `(.L_x_110) ;  /* 0x000000b000007945 */ /* 0x000fe20003800000 */
[----:B------:R-:W-:Y:S11]  /*7390*/  ISETP.NE.AND P1, PT, R67, RZ, PT ;  /* 0x000000ff4300720c */ /* 0x000ff60003f25270 */
[----:B------:R-:W-:Y:S02]  /*73a0*/  @!UPT UIADD3 URZ, UPT, UPT, URZ, URZ, URZ ;  /* 0x000000fffffff290 */ /* 0x000fe4000fffe0ff */
[C---:B------:R-:W-:Y:S01]  /*73b0*/  @P1 IMAD R6, R65.reuse, 0x2000, R100 ;  /* 0x0000200041061824 */ /* 0x040fe200078e0264 */
[C---:B------:R-:W-:Y:S01]  /*73c0*/  @P1 LEA R4, R65.reuse, R98, 0xd ;  /* 0x0000006241041211 */ /* 0x040fe200078e68ff */
[C---:B------:R-:W-:Y:S02]  /*73d0*/  @P1 IMAD R5, R65.reuse, 0x2000, R99 ;  /* 0x0000200041051824 */ /* 0x040fe400078e0263 */
[----:B------:R-:W-:Y:S01]  /*73e0*/  @P1 IMAD R3, R65, 0x2000, R106 ;  /* 0x0000200041031824 */ /* 0x000fe200078e026a */
[----:B------:R-:W-:Y:S06]  /*73f0*/  @P0 BRA `(.L_x_111) ;  /* 0x00000000000c0947 */ /* 0x000fec0003800000 */
[----:B--2---:R-:W-:Y:S04]  /*7400*/  SHF.L.U32 R0, R97, 0x1f, RZ ;  /* 0x0000001f61007819 */ /* 0x004fe800000006ff */
[----:B------:R-:W2:Y:S02]  /*7410*/  SYNCS.PHASECHK.TRANS64.TRYWAIT P0, [R2+URZ+0x20], R0 ;  /* 0x00002000020075a7 */ /* 0x000ea400080011ff */
[----:B--2---:R-:W-:Y:S05]  /*7420*/  @!P0 BRA `(.L_x_112) ;  /* 0x0000003000108947 */ /* 0x004fea0003800000 */
.L_x_111:
[----:B------:R-:W-:Y:S05]  /*7430*/  BSYNC B0 ;  /* 0x0000000000007941 */ /* 0x000fea0003800000 */
.L_x_110:
[----:B------:R-:W-:Y:S02]  /*7440*/  ISETP.NE.AND P0, PT, R67, RZ, PT ;  /* 0x000000ff4300720c */ /* 0x000fe40003f05270 */
[----:B------:R-:W-:Y:S11]  /*7450*/  IADD3 R65, PT, PT, R65, 0x1, RZ ;  /* 0x0000000141417810 */ /* 0x000ff60007ffe0ff */
[----:B------:R4:W1:Y:S04]  /*7460*/  @P0 LDS.128 R56, [R6] ;  /* 0x0000000006380984 */ /* 0x0008680000000c00 */
[----:B------:R4:W1:Y:S04]  /*7470*/  @P0 LDS.128 R60, [R5+0x10] ;  /* 0x00001000053c0984 */ /* 0x0008680000000c00 */
[----:B------:R4:W1:Y:S04]  /*7480*/  @P0 LDS.128 R68, [R4+0x20] ;  /* 0x0000200004440984 */ /* 0x0008680000000c00 */
[----:B------:R4:W1:Y:S02]  /*7490*/  @P0 LDS.128 R76, [R3+0x30] ;  /* 0x00003000034c0984 */ /* 0x0008640000000c00 */
.L_x_109:
[----:B------:R-:W-:Y:S05]  /*74a0*/  BSYNC B1 ;  /* 0x0000000000017941 */ /* 0x000fea0003800000 */
.L_x_108:
[----:B--2---:R-:W-:Y:S05]  /*74b0*/  VIADD R0, R48, 0x20 ;  /* 0x0000002030007836 */ /* 0x004fea0000000000 */
[----:B------:R-:W-:Y:S04]  /*74c0*/  SHF.R.U32.HI R0, RZ, 0x15, R0 ;  /* 0x00000015ff007819 */ /* 0x000fe80000011600 */
[----:B------:R-:W-:Y:S11]  /*74d0*/  LOP3.LUT P0, RZ, R0, 0x3, R92, 0x48, !PT ;  /* 0x0000000300ff7812 */ /* 0x000ff6000780485c */
[----:B------:R-:W-:Y:S02]  /*74e0*/  @!UPT UIADD3 URZ, UPT, UPT, URZ, URZ, URZ ;  /* 0x000000fffffff290 */ /* 0x000fe4000fffe0ff */
[----:B------:R-:W-:Y:S05]  /*74f0*/  @!P0 BRA `(.L_x_113) ;  /* 0x0000000000408947 */ /* 0x000fea0003800000 */
[----:B------:R-:W2:Y:S01]  /*7500*/  LDCU.64 UR8, c[0x4][0x70] ;  /* 0x01000e00ff0877ac */ /* 0x000ea20008000a00 */
[----:B----4-:R-:W-:Y:S01]  /*7510*/  MOV R3, 0x0 ;  /* 0x0000000000037802 */ /* 0x010fe20000000f00 */
[----:B------:R-:W-:Y:S02]  /*7520*/  HFMA2 R12, -RZ, RZ, 0, 5.9604644775390625e-08 ;  /* 0x00000001ff0c7431 */ /* 0x000fe400000001ff */
[----:B-1----:R-:W-:Y:S02]  /*7530*/  IMAD.MOV.U32 R8, RZ, RZ, 0x192 ;  /* 0x00000192ff087424 */ /* 0x002fe400078e00ff */
[----:B------:R-:W-:Y:S01]  /*7540*/  IMAD.MOV.U32 R13, RZ, RZ, RZ ;  /* 0x000000ffff0d7224 */ /* 0x000fe200078e00ff */
[----:B------:R-:W1:Y:S01]  /*7550*/  LDCU.64 UR6, c[0x4][0x78] ;  /* 0x01000f00ff0677ac */ /* 0x000e620008000a00 */
[----:B------:R-:W4:Y:S01]  /*7560*/  LDC.64 R2, c[0x4][R3] ;  /* 0x0100000003027b82 */ /* 0x000f220000000a00 */
[----:B------:R-:W5:Y:S01]  /*7570*/  LDCU.64 UR4, c[0x4][0x10] ;  /* 0x01000200ff0477ac */ /* 0x000f620008000a00 */
[----:B--2---:R-:W-:Y:S01]  /*7580*/  MOV R5, UR9 ;  /* 0x0000000900057c02 */ /* 0x004fe20008000f00 */
[----:B------:R-:W-:Y:S01]  /*7590*/  IMAD.U32 R4, RZ, RZ, UR8 ;  /* 0x00000008ff047e24 */ /* 0x000fe2000f8e00ff */
[----:B-1----:R-:W-:Y:S01]  /*75a0*/  MOV R7, UR7 ;  /* 0x0000000700077c02 */ /* 0x002fe20008000f00 */
[----:B------:R-:W-:Y:S01]  /*75b0*/  IMAD.U32 R6, RZ, RZ, UR6 ;  /* 0x00000006ff067e24 */ /* 0x000fe2000f8e00ff */
[----:B-----5:R-:W-:Y:S01]  /*75c0*/  MOV R11, UR5 ;  /* 0x00000005000b7c02 */ /* 0x020fe20008000f00 */
[----:B------:R-:W-:Y:S02]  /*75d0*/  IMAD.U32 R10, RZ, RZ, UR4 ;  /* 0x00000004ff0a7e24 */ /* 0x000fe4000f8e00ff */
[----:B------:R-:W-:Y:S07]  /*75e0*/  LEPC R20, `(.L_x_113) ;  /* 0x000000001014794e */ /* 0x000fee0000000000 */
[----:B---34-:R-:W-:Y:S05]  /*75f0*/  CALL.ABS.NOINC R2 ;  /* 0x0000000002007343 */ /* 0x018fea0003c00000 */
.L_x_113:
[----:B------:R-:W-:Y:S01]  /*7600*/  ISETP.NE.AND P6, PT, R107, RZ, PT ;  /* 0x000000ff6b00720c */ /* 0x000fe20003fc5270 */
[----:B------:R-:W-:Y:S05]  /*7610*/  WARPSYNC.ALL ;  /* 0x0000000000007948 */ /* 0x000fea0003800000 */
[----:B------:R-:W-:Y:S01]  /*7620*/  R2UR UR4, R48 ;  /* 0x00000000300472ca */ /* 0x000fe200000e0000 */
[----:B------:R-:W-:Y:S01]  /*7630*/  BSSY.RECONVERGENT B0, `(.L_x_114) ;  /* 0x000008f000007945 */ /* 0x000fe20003800200 */
[----:B------:R-:W-:Y:S02]  /*7640*/  MOV R50, UR37 ;  /* 0x0000002500327c02 */ /* 0x000fe40008000f00 */
[----:B-1--4-:R-:W-:Y:S02]  /*7650*/  SHF.L.U32 R3, R56, 0x10, RZ ;  /* 0x0000001038037819 */ /* 0x012fe400000006ff */
[----:B------:R-:W-:Y:S02]  /*7660*/  MOV R72, UR59 ;  /* 0x0000003b00487c02 */ /* 0x000fe40008000f00 */
[----:B------:R-:W-:Y:S02]  /*7670*/  @P6 LEA R50, R50, UR36, 0x3 ;  /* 0x0000002432326c11 */ /* 0x000fe4000f8e18ff */
[C---:B------:R-:W-:Y:S02]  /*7680*/  LOP3.LUT R51, R57.reuse, 0xffff0000, RZ, 0xc0, !PT ;  /* 0xffff000039337812 */ /* 0x040fe400078ec0ff */
[----:B------:R-:W-:Y:S01]  /*7690*/  @P6 IADD3 R50, PT, PT, R50, 0x40, RZ ;  /* 0x0000004032326810 */ /* 0x000fe20007ffe0ff */
[----:B------:R-:W1:Y:S01]  /*76a0*/  LDTM.x32 R4, tmem[UR4+0x20] ;  /* 0x00002004000479ee */ /* 0x000e6200082c0000 */
[----:B------:R-:W-:Y:S02]  /*76b0*/  ISETP.NE.AND P0, PT, R102, RZ, PT ;  /* 0x000000ff6600720c */ /* 0x000fe40003f05270 */
[----:B------:R-:W-:Y:S02]  /*76c0*/  @P6 PRMT R72, R72, 0x654, R50 ;  /* 0x0000065448486816 */ /* 0x000fe40000000032 */
[----:B------:R-:W-:Y:S01]  /*76d0*/  SHF.L.U32 R50, R57, 0x10, RZ ;  /* 0x0000001039327819 */ /* 0x000fe200000006ff */
[C---:B-1----:R-:W-:Y:S01]  /*76e0*/  FMUL R0, R47.reuse, R4 ;  /* 0x000000042f007220 */ /* 0x042fe20000400000 */
[----:B------:R-:W-:Y:S01]  /*76f0*/  LOP3.LUT R4, R56, 0xffff0000, RZ, 0xc0, !PT ;  /* 0xffff000038047812 */ /* 0x000fe200078ec0ff */
[C---:B------:R-:W-:Y:S01]  /*7700*/  FMUL R2, R47.reuse, R5 ;  /* 0x000000052f027220 */ /* 0x040fe20000400000 */
[----:B------:R-:W-:Y:S01]  /*7710*/  FMUL R7, R47, R7 ;  /* 0x000000072f077220 */ /* 0x000fe20000400000 */
[----:B------:R-:W-:Y:S01]  /*7720*/  FFMA R0, R49, R3, R0 ;  /* 0x0000000331007223 */ /* 0x000fe20000000000 */
[----:B------:R-:W-:Y:S01]  /*7730*/  FMUL R3, R47, R6 ;  /* 0x000000062f037220 */ /* 0x000fe20000400000 */
[----:B------:R-:W-:Y:S01]  /*7740*/  FFMA R2, R49, R4, R2 ;  /* 0x0000000431027223 */ /* 0x000fe20000000002 */
[C---:B------:R-:W-:Y:S01]  /*7750*/  FMUL R4, R47.reuse, R8 ;  /* 0x000000082f047220 */ /* 0x040fe20000400000 */
[C---:B------:R-:W-:Y:S01]  /*7760*/  FMUL R8, R47.reuse, R12 ;  /* 0x0000000c2f087220 */ /* 0x040fe20000400000 */
[C---:B------:R-:W-:Y:S01]  /*7770*/  FMUL R12, R47.reuse, R16 ;  /* 0x000000102f0c7220 */ /* 0x040fe20000400000 */
[C---:B------:R-:W-:Y:S01]  /*7780*/  FMUL R16, R47.reuse, R20 ;  /* 0x000000142f107220 */ /* 0x040fe20000400000 */
[----:B------:R-:W-:Y:S01]  /*7790*/  F2FP.BF16.F32.PACK_AB R52, R2, R0 ;  /* 0x000000000234723e */ /* 0x000fe200000010ff */
[C---:B------:R-:W-:Y:S01]  /*77a0*/  FMUL R20, R47.reuse, R24 ;  /* 0x000000182f147220 */ /* 0x040fe20000400000 */
[C---:B------:R-:W-:Y:S01]  /*77b0*/  LOP3.LUT R0, R58.reuse, 0xffff0000, RZ, 0xc0, !PT ;  /* 0xffff00003a007812 */ /* 0x040fe200078ec0ff */
[----:B------:R-:W-:Y:S01]  /*77c0*/  FMUL R24, R47, R28 ;  /* 0x0000001c2f187220 */ /* 0x000fe20000400000 */
[----:B------:R-:W-:Y:S01]  /*77d0*/  SHF.L.U32 R2, R59, 0x10, RZ ;  /* 0x000000103b027819 */ /* 0x000fe200000006ff */
[C---:B------:R-:W-:Y:S01]  /*77e0*/  FMUL R28, R47.reuse, R32 ;  /* 0x000000202f1c7220 */ /* 0x040fe20000400000 */
[----:B------:R-:W-:Y:S01]  /*77f0*/  SHF.L.U32 R32, R58, 0x10, RZ ;  /* 0x000000103a207819 */ /* 0x000fe200000006ff */
[----:B------:R-:W-:Y:S01]  /*7800*/  FMUL R5, R47, R9 ;  /* 0x000000092f057220 */ /* 0x000fe20000400000 */
[C---:B------:R-:W-:Y:S01]  /*7810*/  FFMA R3, R49.reuse, R50, R3 ;  /* 0x0000003231037223 */ /* 0x040fe20000000003 */
[----:B------:R-:W-:Y:S01]  /*7820*/  FFMA R7, R49, R51, R7 ;  /* 0x0000003331077223 */ /* 0x000fe20000000007 */
[----:B------:R-:W-:Y:S01]  /*7830*/  FMUL R6, R47, R10 ;  /* 0x0000000a2f067220 */ /* 0x000fe20000400000 */
[----:B------:R-:W-:Y:S01]  /*7840*/  FFMA R4, R49, R32, R4 ;  /* 0x0000002031047223 */ /* 0x000fe20000000004 */
[----:B------:R-:W-:Y:S01]  /*7850*/  LOP3.LUT R32, R59, 0xffff0000, RZ, 0xc0, !PT ;  /* 0xffff00003b207812 */ /* 0x000fe200078ec0ff */
[----:B------:R-:W-:Y:S01]  /*7860*/  FFMA R5, R49, R0, R5 ;  /* 0x0000000031057223 */ /* 0x000fe20000000005 */
[C---:B------:R-:W-:Y:S01]  /*7870*/  SHF.L.U32 R0, R60.reuse, 0x10, RZ ;  /* 0x000000103c007819 */ /* 0x040fe200000006ff */
[----:B------:R-:W-:Y:S01]  /*7880*/  FMUL R11, R47, R11 ;  /* 0x0000000b2f0b7220 */ /* 0x000fe20000400000 */
[----:B------:R-:W-:Y:S01]  /*7890*/  F2FP.BF16.F32.PACK_AB R53, R7, R3 ;  /* 0x000000030735723e */ /* 0x000fe200000010ff */
[C---:B------:R-:W-:Y:S01]  /*78a0*/  FFMA R6, R49.reuse, R2, R6 ;  /* 0x0000000231067223 */ /* 0x040fe20000000006 */
[----:B------:R-:W-:Y:S01]  /*78b0*/  LOP3.LUT R2, R60, 0xffff0000, RZ, 0xc0, !PT ;  /* 0xffff00003c027812 */ /* 0x000fe200078ec0ff */
[----:B------:R-:W-:Y:S01]  /*78c0*/  FFMA R11, R49, R32, R11 ;  /* 0x00000020310b7223 */ /* 0x000fe2000000000b */
[----:B------:R-:W-:Y:S01]  /*78d0*/  SHF.L.U32 R3, R61, 0x10, RZ ;  /* 0x000000103d037819 */ /* 0x000fe200000006ff */
[----:B------:R-:W-:Y:S01]  /*78e0*/  FFMA R8, R49, R0, R8 ;  /* 0x0000000031087223 */ /* 0x000fe20000000008 */
[----:B------:R-:W-:Y:S01]  /*78f0*/  LOP3.LUT R0, R61, 0xffff0000, RZ, 0xc0, !PT ;  /* 0xffff00003d007812 */ /* 0x000fe200078ec0ff */
[----:B------:R-:W-:Y:S01]  /*7900*/  FMUL R9, R47, R13 ;  /* 0x0000000d2f097220 */ /* 0x000fe20000400000 */
[----:B------:R-:W-:Y:S01]  /*7910*/  F2FP.BF16.F32.PACK_AB R54, R5, R4 ;  /* 0x000000040536723e */ /* 0x000fe200000010ff */
[----:B------:R-:W-:Y:S01]  /*7920*/  FMUL R10, R47, R14 ;  /* 0x0000000e2f0a7220 */ /* 0x000fe20000400000 */
[----:B------:R-:W-:Y:S01]  /*7930*/  F2FP.BF16.F32.PACK_AB R55, R11, R6 ;  /* 0x000000060b37723e */ /* 0x000fe200000010ff */
[----:B------:R-:W-:Y:S01]  /*7940*/  FMUL R15, R47, R15 ;  /* 0x0000000f2f0f7220 */ /* 0x000fe20000400000 */
[----:B------:R-:W-:Y:S01]  /*7950*/  SHF.L.U32 R4, R77, 0x10, RZ ;  /* 0x000000104d047819 */ /* 0x000fe200000006ff */
[C---:B------:R-:W-:Y:S01]  /*7960*/  FFMA R9, R49.reuse, R2, R9 ;  /* 0x0000000231097223 */ /* 0x040fe20000000009 */
[C---:B------:R-:W-:Y:S01]  /*7970*/  SHF.L.U32 R2, R62.reuse, 0x10, RZ ;  /* 0x000000103e027819 */ /* 0x040fe200000006ff */
[C---:B------:R-:W-:Y:S01]  /*7980*/  FFMA R10, R49.reuse, R3, R10 ;  /* 0x00000003310a7223 */ /* 0x040fe2000000000a */
[----:B------:R-:W-:Y:S01]  /*7990*/  LOP3.LUT R3, R62, 0xffff0000, RZ, 0xc0, !PT ;  /* 0xffff00003e037812 */ /* 0x000fe200078ec0ff */
[----:B------:R-:W-:Y:S01]  /*79a0*/  FFMA R15, R49, R0, R15 ;  /* 0x00000000310f7223 */ /* 0x000fe2000000000f */
[----:B------:R-:W-:Y:S01]  /*79b0*/  SHF.L.U32 R0, R63, 0x10, RZ ;  /* 0x000000103f007819 */ /* 0x000fe200000006ff */
[----:B------:R-:W-:Y:S01]  /*79c0*/  FMUL R13, R47, R17 ;  /* 0x000000112f0d7220 */ /* 0x000fe20000400000 */
[----:B------:R-:W-:Y:S01]  /*79d0*/  F2FP.BF16.F32.PACK_AB R8, R9, R8 ;  /* 0x000000080908723e */ /* 0x000fe200000010ff */
[----:B------:R-:W-:Y:S01]  /*79e0*/  FMUL R14, R47, R18 ;  /* 0x000000122f0e7220 */ /* 0x000fe20000400000 */
[----:B------:R-:W-:Y:S01]  /*79f0*/  F2FP.BF16.F32.PACK_AB R9, R15, R10 ;  /* 0x0000000a0f09723e */ /* 0x000fe200000010ff */
[----:B------:R-:W-:Y:S01]  /*7a00*/  FFMA R12, R49, R2, R12 ;  /* 0x00000002310c7223 */ /* 0x000fe2000000000c */
[----:B------:R-:W-:Y:S01]  /*7a10*/  LOP3.LUT R2, R63, 0xffff0000, RZ, 0xc0, !PT ;  /* 0xffff00003f027812 */ /* 0x000fe200078ec0ff */
[----:B------:R-:W-:Y:S01]  /*7a20*/  FFMA R13, R49, R3, R13 ;  /* 0x00000003310d7223 */ /* 0x000fe2000000000d */
[----:B------:R-:W-:Y:S01]  /*7a30*/  SHF.L.U32 R3, R69, 0x10, RZ ;  /* 0x0000001045037819 */ /* 0x000fe200000006ff */
[----:B------:R-:W-:Y:S01]  /*7a40*/  FFMA R14, R49, R0, R14 ;  /* 0x00000000310e7223 */ /* 0x000fe2000000000e */
[C---:B------:R-:W-:Y:S01]  /*7a50*/  SHF.L.U32 R0, R68.reuse, 0x10, RZ ;  /* 0x0000001044007819 */ /* 0x040fe200000006ff */
[----:B------:R-:W-:Y:S01]  /*7a60*/  FMUL R19, R47, R19 ;  /* 0x000000132f137220 */ /* 0x000fe20000400000 */
[----:B------:R-:W-:Y:S01]  /*7a70*/  F2FP.BF16.F32.PACK_AB R10, R13, R12 ;  /* 0x0000000c0d0a723e */ /* 0x000fe200000010ff */
[----:B------:R-:W-:Y:S01]  /*7a80*/  FMUL R17, R47, R21 ;  /* 0x000000152f117220 */ /* 0x000fe20000400000 */
[----:B------:R-:W-:Y:S01]  /*7a90*/  LOP3.LUT R5, R79, 0xffff0000, RZ, 0xc0, !PT ;  /* 0xffff00004f057812 */ /* 0x000fe200078ec0ff */
[C---:B------:R-:W-:Y:S01]  /*7aa0*/  FFMA R19, R49.reuse, R2, R19 ;  /* 0x0000000231137223 */ /* 0x040fe20000000013 */
[----:B------:R-:W-:Y:S01]  /*7ab0*/  LOP3.LUT R2, R68, 0xffff0000, RZ, 0xc0, !PT ;  /* 0xffff000044027812 */ /* 0x000fe200078ec0ff */
[----:B------:R1:W-:Y:S01]  /*7ac0*/  STS.128 [R100+0x2000], R52 ;  /* 0x0020003464007388 */ /* 0x0003e20000000c00 */
[----:B------:R-:W-:Y:S01]  /*7ad0*/  FFMA R16, R49, R0, R16 ;  /* 0x0000000031107223 */ /* 0x000fe20000000010 */
[----:B------:R-:W-:Y:S01]  /*7ae0*/  LOP3.LUT R0, R69, 0xffff0000, RZ, 0xc0, !PT ;  /* 0xffff000045007812 */ /* 0x000fe200078ec0ff */
[----:B------:R-:W-:Y:S01]  /*7af0*/  FMUL R18, R47, R22 ;  /* 0x000000162f127220 */ /* 0x000fe20000400000 */
[----:B------:R-:W-:Y:S01]  /*7b00*/  F2FP.BF16.F32.PACK_AB R11, R19, R14 ;  /* 0x0000000e130b723e */ /* 0x000fe200000010ff */
[----:B------:R-:W-:Y:S01]  /*7b10*/  FMUL R23, R47, R23 ;  /* 0x000000172f177220 */ /* 0x000fe20000400000 */
[C---:B------:R-:W-:Y:S01]  /*7b20*/  FFMA R17, R49.reuse, R2, R17 ;  /* 0x0000000231117223 */ /* 0x040fe20000000011 */
[C---:B------:R-:W-:Y:S01]  /*7b30*/  SHF.L.U32 R2, R70.reuse, 0x10, RZ ;  /* 0x0000001046027819 */ /* 0x040fe200000006ff */
[----:B------:R-:W-:Y:S01]  /*7b40*/  FFMA R18, R49, R3, R18 ;  /* 0x0000000331127223 */ /* 0x000fe20000000012 */
[----:B------:R-:W-:Y:S01]  /*7b50*/  SHF.L.U32 R3, R71, 0x10, RZ ;  /* 0x0000001047037819 */ /* 0x000fe200000006ff */
[----:B------:R1:W-:Y:S01]  /*7b60*/  STS.128 [R99+0x2010], R8 ;  /* 0x0020100863007388 */ /* 0x0003e20000000c00 */
[----:B------:R-:W-:Y:S01]  /*7b70*/  F2FP.BF16.F32.PACK_AB R16, R17, R16 ;  /* 0x000000101110723e */ /* 0x000fe200000010ff */
[----:B------:R-:W-:Y:S01]  /*7b80*/  FFMA R23, R49, R0, R23 ;  /* 0x0000000031177223 */ /* 0x000fe20000000017 */
[----:B------:R-:W-:Y:S01]  /*7b90*/  LOP3.LUT R0, R70, 0xffff0000, RZ, 0xc0, !PT ;  /* 0xffff000046007812 */ /* 0x000fe200078ec0ff */
[C---:B------:R-:W-:Y:S01]  /*7ba0*/  FMUL R21, R47.reuse, R25 ;  /* 0x000000192f157220 */ /* 0x040fe20000400000 */
[----:B------:R-:W-:Y:S01]  /*7bb0*/  FMUL R22, R47, R26 ;  /* 0x0000001a2f167220 */ /* 0x000fe20000400000 */
[C---:B------:R-:W-:Y:S01]  /*7bc0*/  FFMA R20, R49.reuse, R2, R20 ;  /* 0x0000000231147223 */ /* 0x040fe20000000014 */
[C---:B------:R-:W-:Y:S01]  /*7bd0*/  SHF.L.U32 R2, R76.reuse, 0x10, RZ ;  /* 0x000000104c027819 */ /* 0x040fe200000006ff */
[----:B------:R-:W-:Y:S01]  /*7be0*/  FFMA R21, R49, R0, R21 ;  /* 0x0000000031157223 */ /* 0x000fe20000000015 */
[----:B------:R-:W-:Y:S01]  /*7bf0*/  LOP3.LUT R0, R71, 0xffff0000, RZ, 0xc0, !PT ;  /* 0xffff000047007812 */ /* 0x000fe200078ec0ff */
[----:B------:R-:W-:Y:S01]  /*7c00*/  FFMA R22, R49, R3, R22 ;  /* 0x0000000331167223 */ /* 0x000fe20000000016 */
[C---:B------:R-:W-:Y:S01]  /*7c10*/  FMUL R27, R47.reuse, R27 ;  /* 0x0000001b2f1b7220 */ /* 0x040fe20000400000 */
[----:B------:R-:W-:Y:S01]  /*7c20*/  LOP3.LUT R3, R76, 0xffff0000, RZ, 0xc0, !PT ;  /* 0xffff00004c037812 */ /* 0x000fe200078ec0ff */
[C---:B------:R-:W-:Y:S01]  /*7c30*/  FMUL R25, R47.reuse, R29 ;  /* 0x0000001d2f197220 */ /* 0x040fe20000400000 */
[----:B------:R-:W-:Y:S01]  /*7c40*/  FMUL R26, R47, R30 ;  /* 0x0000001e2f1a7220 */ /* 0x000fe20000400000 */
[C---:B------:R-:W-:Y:S01]  /*7c50*/  FFMA R27, R49.reuse, R0, R27 ;  /* 0x00000000311b7223 */ /* 0x040fe2000000001b */
[----:B------:R-:W-:Y:S01]  /*7c60*/  FFMA R24, R49, R2, R24 ;  /* 0x0000000231187223 */ /* 0x000fe20000000018 */
[----:B------:R-:W-:Y:S01]  /*7c70*/  LOP3.LUT R0, R77, 0xffff0000, RZ, 0xc0, !PT ;  /* 0xffff00004d007812 */ /* 0x000fe200078ec0ff */
[----:B------:R-:W-:Y:S01]  /*7c80*/  FFMA R25, R49, R3, R25 ;  /* 0x0000000331197223 */ /* 0x000fe20000000019 */
[----:B------:R-:W-:Y:S01]  /*7c90*/  FMUL R31, R47, R31 ;  /* 0x0000001f2f1f7220 */ /* 0x000fe20000400000 */
[C---:B------:R-:W-:Y:S01]  /*7ca0*/  SHF.L.U32 R2, R78.reuse, 0x10, RZ ;  /* 0x000000104e027819 */ /* 0x040fe200000006ff */
[----:B------:R-:W-:Y:S01]  /*7cb0*/  FFMA R26, R49, R4, R26 ;  /* 0x00000004311a7223 */ /* 0x000fe2000000001a */
[----:B------:R-:W-:Y:S01]  /*7cc0*/  LOP3.LUT R3, R78, 0xffff0000, RZ, 0xc0, !PT ;  /* 0xffff00004e037812 */ /* 0x000fe200078ec0ff */
[----:B------:R-:W-:Y:S01]  /*7cd0*/  FMUL R29, R47, R33 ;  /* 0x000000212f1d7220 */ /* 0x000fe20000400000 */
[----:B------:R-:W-:Y:S01]  /*7ce0*/  SHF.L.U32 R4, R79, 0x10, RZ ;  /* 0x000000104f047819 */ /* 0x000fe200000006ff */
[----:B------:R-:W-:Y:S01]  /*7cf0*/  FMUL R30, R47, R34 ;  /* 0x000000222f1e7220 */ /* 0x000fe20000400000 */
[----:B------:R-:W-:Y:S01]  /*7d00*/  F2FP.BF16.F32.PACK_AB R17, R23, R18 ;  /* 0x000000121711723e */ /* 0x000fe200000010ff */
[----:B------:R-:W-:Y:S01]  /*7d10*/  FFMA R31, R49, R0, R31 ;  /* 0x00000000311f7223 */ /* 0x000fe2000000001f */
[----:B------:R-:W-:Y:S01]  /*7d20*/  FMUL R35, R47, R35 ;  /* 0x000000232f237220 */ /* 0x000fe20000400000 */
[----:B------:R-:W-:Y:S01]  /*7d30*/  F2FP.BF16.F32.PACK_AB R18, R21, R20 ;  /* 0x000000141512723e */ /* 0x000fe200000010ff */
[----:B------:R-:W-:Y:S01]  /*7d40*/  FFMA R28, R49, R2, R28 ;  /* 0x00000002311c7223 */ /* 0x000fe2000000001c */
[----:B------:R-:W-:Y:S01]  /*7d50*/  F2FP.BF16.F32.PACK_AB R19, R27, R22 ;  /* 0x000000161b13723e */ /* 0x000fe200000010ff */
[C---:B------:R-:W-:Y:S01]  /*7d60*/  FFMA R29, R49.reuse, R3, R29 ;  /* 0x00000003311d7223 */ /* 0x040fe2000000001d */
[C---:B------:R-:W-:Y:S01]  /*7d70*/  FFMA R30, R49.reuse, R4, R30 ;  /* 0x00000004311e7223 */ /* 0x040fe2000000001e */
[----:B------:R-:W-:Y:S01]  /*7d80*/  FFMA R35, R49, R5, R35 ;  /* 0x0000000531237223 */ /* 0x000fe20000000023 */
[----:B------:R-:W-:Y:S01]  /*7d90*/  F2FP.BF16.F32.PACK_AB R24, R25, R24 ;  /* 0x000000181918723e */ /* 0x000fe200000010ff */
[----:B------:R1:W-:Y:S01]  /*7da0*/  STS.128 [R98+0x2020], R16 ;  /* 0x0020201062007388 */ /* 0x0003e20000000c00 */
[----:B------:R-:W-:Y:S02]  /*7db0*/  F2FP.BF16.F32.PACK_AB R25, R31, R26 ;  /* 0x0000001a1f19723e */ /* 0x000fe400000010ff */
[----:B------:R-:W-:Y:S02]  /*7dc0*/  F2FP.BF16.F32.PACK_AB R26, R29, R28 ;  /* 0x0000001c1d1a723e */ /* 0x000fe400000010ff */
[----:B------:R-:W-:Y:S02]  /*7dd0*/  F2FP.BF16.F32.PACK_AB R27, R35, R30 ;  /* 0x0000001e231b723e */ /* 0x000fe400000010ff */
[----:B------:R-:W-:Y:S02]  /*7de0*/  LEA R0, R65, UR36, 0x3 ;  /* 0x0000002441007c11 */ /* 0x000fe4000f8e18ff */
[----:B------:R-:W-:Y:S01]  /*7df0*/  @P6 SHF.L.U32 R2, R97, 0x1f, RZ ;  /* 0x0000001f61026819 */ /* 0x000fe200000006ff */
        /* <DEDUP_REMOVED lines=9> */
[----:B------:R-:W-:Y:S02]  /*7e90*/  UIADD3 UR4, UP0, UPT, UR48, 0xa80, URZ ;  /* 0x00000a8030047890 */ /* 0x000fe4000ff1e0ff */
[----:B------:R-:W-:Y:S02]  /*7ea0*/  UIADD3 UR9, UPT, UPT, UR41, 0x20, URZ ;  /* 0x0000002029097890 */ /* 0x000fe4000fffe0ff */
[----:B------:R-:W-:Y:S02]  /*7eb0*/  UIADD3 UR8, UPT, UPT, UR36, 0x2200, URZ ;  /* 0x0000220024087890 */ /* 0x000fe4000fffe0ff */
[----:B------:R-:W-:Y:S01]  /*7ec0*/  UIADD3.X UR5, UPT, UPT, URZ, UR49, URZ, UP0, !UPT ;  /* 0x00000031ff057290 */ /* 0x000fe200087fe4ff */
[----:B------:R-:W-:Y:S01]  /*7ed0*/  UMOV UR10, UR42 ;  /* 0x0000002a000a7c82 */ /* 0x000fe20008000000 */
[----:B------:R-:W-:Y:S07]  /*7ee0*/  UMOV UR11, UR52 ;  /* 0x00000034000b7c82 */ /* 0x000fee0008000000 */
[----:B------:R2:W-:Y:S01]  /*7ef0*/  UTMASTG.3D [UR8], [UR4] ;  /* 0x00000008040073b5 */ /* 0x0005e20008010000 */
[----:B------:R0:W-:Y:S01]  /*7f00*/  UTMACMDFLUSH ;  /* 0x00000000000079b7 */ /* 0x0001e20000000000 */
[----:B--2---:R-:W-:Y:S04]  /*7f10*/  DEPBAR.LE SB0, 0x1 ;  /* 0x000080400000791a */ /* 0x004fe80000000000 */
.L_x_115:
[----:B------:R-:W-:Y:S05]  /*7f20*/  BSYNC.RECONVERGENT B0 ;  /* 0x0000000000007941 */ /* 0x000fea0003800200 */
.L_x_114:
[----:B------:R-:W-:Y:S01]  /*7f30*/  BAR.SYNC.DEFER_BLOCKING 0x1, 0x80 ;  /* 0x0042000000007b1d */ /* 0x000fe20000010000 */
[----:B------:R-:W-:Y:S04]  /*7f40*/  UIADD3 UR4, UPT, UPT, UR37, 0x1, URZ ;  /* 0x0000000125047890 */ /* 0x000fe8000fffe0ff */
[----:B------:R-:W-:Y:S04]  /*7f50*/  UISETP.NE.AND UP0, UPT, UR4, 0x4, UPT ;  /* 0x000000040400788c */ /* 0x000fe8000bf05270 */
[----:B------:R-:W-:Y:S01]  /*7f60*/  USEL UR38, UR4, URZ, UP0 ;  /* 0x000000ff04267287 */ /* 0x000fe20008000000 */
[----:B------:R2:W-:Y:S01]  /*7f70*/  @P6 SYNCS.ARRIVE.TRANS64.RED.A1T0 RZ, [R72+URZ], RZ ;  /* 0x000000ff48ff69a7 */ /* 0x0005e200081004ff */
[----:B------:R-:W-:Y:S01]  /*7f80*/  BSSY B1, `(.L_x_116) ;  /* 0x0000017000017945 */ /* 0x000fe20003800000 */
[----:B------:R-:W4:Y:S02]  /*7f90*/  @P6 SYNCS.PHASECHK.TRANS64.TRYWAIT P0, [R0+URZ+0x20], R2 ;  /* 0x00002002000065a7 */ /* 0x000f2400080011ff */
[----:B----4-:R-:W-:Y:S01]  /*7fa0*/  @P6 SEL R66, RZ, 0x1, !P0 ;  /* 0x00000001ff426807 */ /* 0x010fe20004000000 */
[----:B--2---:R-:W-:Y:S06]  /*7fb0*/  @!P6 BRA `(.L_x_117) ;  /* 0x00000000004ce947 */ /* 0x004fec0003800000 */
        /* <DEDUP_REMOVED lines=9> */
[----:B------:R-:W-:Y:S04]  /*8050*/  SHF.L.U32 R6, R97, 0x1f, RZ ;  /* 0x0000001f61067819 */ /* 0x000fe800000006ff */
[----:B------:R-:W2:Y:S02]  /*8060*/  SYNCS.PHASECHK.TRANS64.TRYWAIT P0, [R0+URZ+0x20], R6 ;  /* 0x00002006000075a7 */ /* 0x000ea400080011ff */
[----:B--2---:R-:W-:Y:S05]  /*8070*/  @!P0 BRA `(.L_x_120) ;  /* 0x0000002400108947 */ /* 0x004fea0003800000 */
.L_x_119:
[----:B------:R-:W-:Y:S05]  /*8080*/  BSYNC B0 ;  /* 0x0000000000007941 */ /* 0x000fea0003800000 */
.L_x_118:
[----:B------:R-:W-:Y:S02]  /*8090*/  ISETP.NE.AND P0, PT, R67, RZ, PT ;  /* 0x000000ff4300720c */ /* 0x000fe40003f05270 */
[----:B------:R-:W-:Y:S11]  /*80a0*/  IADD3 R65, PT, PT, R65, 0x1, RZ ;  /* 0x0000000141417810 */ /* 0x000ff60007ffe0ff */
[----:B------:R4:W1:Y:S04]  /*80b0*/  @P0 LDS.128 R56, [R5] ;  /* 0x0000000005380984 */ /* 0x0008680000000c00 */
[----:B------:R4:W1:Y:S04]  /*80c0*/  @P0 LDS.128 R60, [R4+0x10] ;  /* 0x00001000043c0984 */ /* 0x0008680000000c00 */
[----:B------:R4:W1:Y:S04]  /*80d0*/  @P0 LDS.128 R68, [R3+0x20] ;  /* 0x0000200003440984 */ /* 0x0008680000000c00 */
[----:B------:R4:W1:Y:S02]  /*80e0*/  @P0 LDS.128 R76, [R2+0x30] ;  /* 0x00003000024c0984 */ /* 0x0008640000000c00 */
.L_x_117:
[----:B------:R-:W-:Y:S05]  /*80f0*/  BSYNC B1 ;  /* 0x0000000000017941 */ /* 0x000fea0003800000 */
.L_x_116:
        /* <DEDUP_REMOVED lines=21> */
.L_x_121:
        /* <DEDUP_REMOVED lines=146> */
.L_x_123:
[----:B------:R-:W-:Y:S05]  /*8b70*/  BSYNC.RECONVERGENT B0 ;  /* 0x0000000000007941 */ /* 0x000fea0003800200 */
.L_x_122:
        /* <DEDUP_REMOVED lines=21> */
.L_x_127:
[----:B------:R-:W-:Y:S05]  /*8cd0*/  BSYNC B0 ;  /* 0x0000000000007941 */ /* 0x000fea0003800000 */
.L_x_126:
[----:B------:R-:W-:Y:S11]  /*8ce0*/  ISETP.NE.AND P0, PT, R67, RZ, PT ;  /* 0x000000ff4300720c */ /* 0x000ff60003f05270 */
[----:B------:R-:W-:Y:S02]  /*8cf0*/  @!UPT UIADD3 URZ, UPT, UPT, URZ, URZ, URZ ;  /* 0x000000fffffff290 */ /* 0x000fe4000fffe0ff */
[----:B------:R4:W1:Y:S04]  /*8d00*/  @P0 LDS.128 R56, [R4] ;  /* 0x0000000004380984 */ /* 0x0008680000000c00 */
[----:B------:R4:W1:Y:S04]  /*8d10*/  @P0 LDS.128 R60, [R3+0x10] ;  /* 0x00001000033c0984 */ /* 0x0008680000000c00 */
[----:B------:R4:W1:Y:S04]  /*8d20*/  @P0 LDS.128 R68, [R2+0x20] ;  /* 0x0000200002440984 */ /* 0x0008680000000c00 */
[----:B------:R4:W1:Y:S02]  /*8d30*/  @P0 LDS.128 R76, [R65+0x30] ;  /* 0x00003000414c0984 */ /* 0x0008640000000c00 */
.L_x_125:
[----:B------:R-:W-:Y:S05]  /*8d40*/  BSYNC B1 ;  /* 0x0000000000017941 */ /* 0x000fea0003800000 */
.L_x_124:
        /* <DEDUP_REMOVED lines=21> */
.L_x_129:
[----:B------:R-:W-:Y:S01]  /*8ea0*/  ISETP.NE.AND P0, PT, R102, RZ, PT ;  /* 0x000000ff6600720c */ /* 0x000fe20003f05270 */
[----:B------:R-:W-:Y:S05]  /*8eb0*/  WARPSYNC.ALL ;  /* 0x0000000000007948 */ /* 0x000fea0003800000 */
[----:B------:R-:W-:Y:S01]  /*8ec0*/  R2UR UR4, R48 ;  /* 0x00000000300472ca */ /* 0x000fe200000e0000 */
[----:B------:R-:W-:Y:S01]  /*8ed0*/  BSSY.RECONVERGENT B0, `(.L_x_130) ;  /* 0x000008c000007945 */ /* 0x000fe20003800200 */
[----:B------:R-:W-:Y:S02]  /*8ee0*/  R2UR UR5, R64 ;  /* 0x00000000400572ca */ /* 0x000fe400000e0000 */
[C---:B-1----:R-:W-:Y:S02]  /*8ef0*/  SHF.L.U32 R0, R56.reuse, 0x10, RZ ;  /* 0x0000001038007819 */ /* 0x042fe400000006ff */
[----:B----4-:R-:W-:Y:S02]  /*8f00*/  LOP3.LUT R2, R56, 0xffff0000, RZ, 0xc0, !PT ;  /* 0xffff000038027812 */ /* 0x010fe400078ec0ff */
[C---:B------:R-:W-:Y:S02]  /*8f10*/  SHF.L.U32 R3, R57.reuse, 0x10, RZ ;  /* 0x0000001039037819 */ /* 0x040fe400000006ff */
[----:B------:R-:W-:Y:S02]  /*8f20*/  LOP3.LUT R48, R57, 0xffff0000, RZ, 0xc0, !PT ;  /* 0xffff000039307812 */ /* 0x000fe400078ec0ff */
[C---:B------:R-:W-:Y:S01]  /*8f30*/  SHF.L.U32 R50, R58.reuse, 0x10, RZ ;  /* 0x000000103a327819 */ /* 0x040fe200000006ff */
[----:B------:R-:W1:Y:S01]  /*8f40*/  LDTM.x32 R4, tmem[UR4+0x60] ;  /* 0x00006004000479ee */ /* 0x000e6200082c0000 */
[----:B------:R-:W-:Y:S01]  /*8f50*/  LOP3.LUT R51, R58, 0xffff0000, RZ, 0xc0, !PT ;  /* 0xffff00003a337812 */ /* 0x000fe200078ec0ff */
[----:B------:R-:W-:Y:S01]  /*8f60*/  NOP ;  /* 0x0000000000007918 */ /* 0x000fe20000000000 */
[C---:B------:R-:W-:Y:S01]  /*8f70*/  SHF.L.U32 R52, R59.reuse, 0x10, RZ ;  /* 0x000000103b347819 */ /* 0x040fe200000006ff */
[----:B------:R-:W-:Y:S01]  /*8f80*/  UIADD3 UR4, UPT, UPT, UR5, 0xa0, URZ ;  /* 0x000000a005047890 */ /* 0x000fe2000fffe0ff */
[----:B------:R-:W-:Y:S02]  /*8f90*/  LOP3.LUT R53, R59, 0xffff0000, RZ, 0xc0, !PT ;  /* 0xffff00003b357812 */ /* 0x000fe400078ec0ff */
[C---:B------:R-:W-:Y:S01]  /*8fa0*/  SHF.L.U32 R54, R60.reuse, 0x10, RZ ;  /* 0x000000103c367819 */ /* 0x040fe200000006ff */
[----:B------:R-:W-:Y:S01]  /*8fb0*/  UPRMT UR4, UR59, 0x654, UR4 ;  /* 0x000006543b047896 */ /* 0x000fe20008000004 */
[----:B------:R-:W-:Y:S02]  /*8fc0*/  LOP3.LUT R55, R60, 0xffff0000, RZ, 0xc0, !PT ;  /* 0xffff00003c377812 */ /* 0x000fe400078ec0ff */
[C---:B------:R-:W-:Y:S02]  /*8fd0*/  SHF.L.U32 R56, R61.reuse, 0x10, RZ ;  /* 0x000000103d387819 */ /* 0x040fe400000006ff */
[----:B------:R-:W-:Y:S02]  /*8fe0*/  LOP3.LUT R57, R61, 0xffff0000, RZ, 0xc0, !PT ;  /* 0xffff00003d397812 */ /* 0x000fe400078ec0ff */
[C---:B------:R-:W-:Y:S02]  /*8ff0*/  SHF.L.U32 R58, R62.reuse, 0x10, RZ ;  /* 0x000000103e3a7819 */ /* 0x040fe400000006ff */
[----:B------:R-:W-:Y:S01]  /*9000*/  LOP3.LUT R59, R62, 0xffff0000, RZ, 0xc0, !PT ;  /* 0xffff00003e3b7812 */ /* 0x000fe200078ec0ff */
[----:B-1----:R-:W-:Y:S01]  /*9010*/  SYNCS.ARRIVE.TRANS64.RED.A1T0 RZ, [UR4], RZ ;  /* 0x000000ffffff79a7 */ /* 0x002fe20008100404 */
[C---:B------:R-:W-:Y:S02]  /*9020*/  SHF.L.U32 R60, R63.reuse, 0x10, RZ ;  /* 0x000000103f3c7819 */ /* 0x040fe400000006ff */
[----:B------:R-:W-:Y:S02]  /*9030*/  LOP3.LUT R61, R63, 0xffff0000, RZ, 0xc0, !PT ;  /* 0xffff00003f3d7812 */ /* 0x000fe400078ec0ff */
[C---:B------:R-:W-:Y:S01]  /*9040*/  SHF.L.U32 R62, R68.reuse, 0x10, RZ ;  /* 0x00000010443e7819 */ /* 0x040fe200000006ff */
[C---:B------:R-:W-:Y:S01]  /*9050*/  FMUL R4, R47.reuse, R4 ;  /* 0x000000042f047220 */ /* 0x040fe20000400000 */
[C---:B------:R-:W-:Y:S01]  /*9060*/  FMUL R5, R47.reuse, R5 ;  /* 0x000000052f057220 */ /* 0x040fe20000400000 */
[----:B------:R-:W-:Y:S01]  /*9070*/  FMUL R6, R47, R6 ;  /* 0x000000062f067220 */ /* 0x000fe20000400000 */
[----:B------:R-:W-:Y:S01]  /*9080*/  LOP3.LUT R63, R68, 0xffff0000, RZ, 0xc0, !PT ;  /* 0xffff0000443f7812 */ /* 0x000fe200078ec0ff */
[C---:B------:R-:W-:Y:S01]  /*9090*/  FFMA R4, R49.reuse, R0, R4 ;  /* 0x0000000031047223 */ /* 0x040fe20000000004 */
[----:B------:R-:W-:Y:S01]  /*90a0*/  FFMA R5, R49, R2, R5 ;  /* 0x0000000231057223 */ /* 0x000fe20000000005 */
[----:B------:R-:W-:Y:S01]  /*90b0*/  SHF.L.U32 R64, R69, 0x10, RZ ;  /* 0x0000001045407819 */ /* 0x000fe200000006ff */
[----:B------:R-:W-:Y:S01]  /*90c0*/  FFMA R6, R49, R3, R6 ;  /* 0x0000000331067223 */ /* 0x000fe20000000006 */
[----:B------:R-:W-:Y:S01]  /*90d0*/  FMUL R7, R47, R7 ;  /* 0x000000072f077220 */ /* 0x000fe20000400000 */
[----:B------:R-:W-:Y:S01]  /*90e0*/  LOP3.LUT R65, R69, 0xffff0000, RZ, 0xc0, !PT ;  /* 0xffff000045417812 */ /* 0x000fe200078ec0ff */
[----:B------:R-:W-:Y:S01]  /*90f0*/  FMUL R8, R47, R8 ;  /* 0x000000082f087220 */ /* 0x000fe20000400000 */
[----:B------:R-:W-:Y:S01]  /*9100*/  F2FP.BF16.F32.PACK_AB R4, R5, R4 ;  /* 0x000000040504723e */ /* 0x000fe200000010ff */
[----:B------:R-:W-:Y:S01]  /*9110*/  FFMA R7, R49, R48, R7 ;  /* 0x0000003031077223 */ /* 0x000fe20000000007 */
[----:B------:R-:W-:Y:S01]  /*9120*/  FMUL R9, R47, R9 ;  /* 0x000000092f097220 */ /* 0x000fe20000400000 */
[----:B------:R-:W-:Y:S01]  /*9130*/  FFMA R8, R49, R50, R8 ;  /* 0x0000003231087223 */ /* 0x000fe20000000008 */
[C---:B------:R-:W-:Y:S01]  /*9140*/  SHF.L.U32 R66, R70.reuse, 0x10, RZ ;  /* 0x0000001046427819 */ /* 0x040fe200000006ff */
[----:B------:R-:W-:Y:S01]  /*9150*/  FMUL R0, R47, R10 ;  /* 0x0000000a2f007220 */ /* 0x000fe20000400000 */
[----:B------:R-:W-:Y:S01]  /*9160*/  F2FP.BF16.F32.PACK_AB R5, R7, R6 ;  /* 0x000000060705723e */ /* 0x000fe200000010ff */
[----:B------:R-:W-:Y:S01]  /*9170*/  FFMA R9, R49, R51, R9 ;  /* 0x0000003331097223 */ /* 0x000fe20000000009 */
[----:B------:R-:W-:Y:S01]  /*9180*/  FMUL R2, R47, R11 ;  /* 0x0000000b2f027220 */ /* 0x000fe20000400000 */
[----:B------:R-:W-:Y:S01]  /*9190*/  FFMA R0, R49, R52, R0 ;  /* 0x0000003431007223 */ /* 0x000fe20000000000 */
[----:B------:R-:W-:Y:S01]  /*91a0*/  LOP3.LUT R67, R70, 0xffff0000, RZ, 0xc0, !PT ;  /* 0xffff000046437812 */ /* 0x000fe200078ec0ff */
[----:B------:R-:W-:Y:S01]  /*91b0*/  FMUL R3, R47, R12 ;  /* 0x0000000c2f037220 */ /* 0x000fe20000400000 */
[----:B------:R-:W-:Y:S01]  /*91c0*/  F2FP.BF16.F32.PACK_AB R6, R9, R8 ;  /* 0x000000080906723e */ /* 0x000fe200000010ff */
[----:B------:R-:W-:Y:S01]  /*91d0*/  FFMA R2, R49, R53, R2 ;  /* 0x0000003531027223 */ /* 0x000fe20000000002 */
[----:B------:R-:W-:Y:S01]  /*91e0*/  FMUL R10, R47, R13 ;  /* 0x0000000d2f0a7220 */ /* 0x000fe20000400000 */
[----:B------:R-:W-:Y:S01]  /*91f0*/  FFMA R3, R49, R54, R3 ;  /* 0x0000003631037223 */ /* 0x000fe20000000003 */
[----:B------:R-:W-:Y:S01]  /*9200*/  SHF.L.U32 R68, R71, 0x10, RZ ;  /* 0x0000001047447819 */ /* 0x000fe200000006ff */
[----:B------:R-:W-:Y:S01]  /*9210*/  FMUL R11, R47, R14 ;  /* 0x0000000e2f0b7220 */ /* 0x000fe20000400000 */
[----:B------:R-:W-:Y:S01]  /*9220*/  F2FP.BF16.F32.PACK_AB R7, R2, R0 ;  /* 0x000000000207723e */ /* 0x000fe200000010ff */
[----:B------:R-:W-:Y:S01]  /*9230*/  FFMA R10, R49, R55, R10 ;  /* 0x00000037310a7223 */ /* 0x000fe2000000000a */
[C---:B------:R-:W-:Y:S01]  /*9240*/  FMUL R15, R47.reuse, R15 ;  /* 0x0000000f2f0f7220 */ /* 0x040fe20000400000 */
[C---:B------:R-:W-:Y:S01]  /*9250*/  FMUL R12, R47.reuse, R16 ;  /* 0x000000102f0c7220 */ /* 0x040fe20000400000 */
[----:B------:R-:W-:Y:S01]  /*9260*/  FMUL R13, R47, R17 ;  /* 0x000000112f0d7220 */ /* 0x000fe20000400000 */
[----:B------:R1:W-:Y:S01]  /*9270*/  STS.128 [R100+0x6000], R4 ;  /* 0x0060000464007388 */ /* 0x0003e20000000c00 */
[----:B------:R-:W-:Y:S01]  /*9280*/  LOP3.LUT R69, R71, 0xffff0000, RZ, 0xc0, !PT ;  /* 0xffff000047457812 */ /* 0x000fe200078ec0ff */
[C---:B------:R-:W-:Y:S01]  /*9290*/  FFMA R11, R49.reuse, R56, R11 ;  /* 0x00000038310b7223 */ /* 0x040fe2000000000b */
[----:B------:R-:W-:Y:S01]  /*92a0*/  SHF.L.U32 R70, R76, 0x10, RZ ;  /* 0x000000104c467819 */ /* 0x000fe200000006ff */
[C---:B------:R-:W-:Y:S01]  /*92b0*/  FFMA R15, R49.reuse, R57, R15 ;  /* 0x00000039310f7223 */ /* 0x040fe2000000000f */
[----:B------:R-:W-:Y:S01]  /*92c0*/  F2FP.BF16.F32.PACK_AB R8, R10, R3 ;  /* 0x000000030a08723e */ /* 0x000fe200000010ff */
[C---:B------:R-:W-:Y:S01]  /*92d0*/  FFMA R12, R49.reuse, R58, R12 ;  /* 0x0000003a310c7223 */ /* 0x040fe2000000000c */
[----:B------:R-:W-:Y:S01]  /*92e0*/  FFMA R13, R49, R59, R13 ;  /* 0x0000003b310d7223 */ /* 0x000fe2000000000d */
[C---:B------:R-:W-:Y:S01]  /*92f0*/  FMUL R14, R47.reuse, R18 ;  /* 0x000000122f0e7220 */ /* 0x040fe20000400000 */
[C---:B------:R-:W-:Y:S01]  /*9300*/  FMUL R19, R47.reuse, R19 ;  /* 0x000000132f137220 */ /* 0x040fe20000400000 */
[C---:B------:R-:W-:Y:S01]  /*9310*/  FMUL R16, R47.reuse, R20 ;  /* 0x000000142f107220 */ /* 0x040fe20000400000 */
[----:B------:R-:W-:Y:S01]  /*9320*/  FMUL R17, R47, R21 ;  /* 0x000000152f117220 */ /* 0x000fe20000400000 */
[----:B------:R-:W-:Y:S01]  /*9330*/  FFMA R14, R49, R60, R14 ;  /* 0x0000003c310e7223 */ /* 0x000fe2000000000e */
        /* <DEDUP_REMOVED lines=9> */
[----:B------:R-:W-:Y:S01]  /*93d0*/  F2FP.BF16.F32.PACK_AB R9, R15, R11 ;  /* 0x0000000b0f09723e */ /* 0x000fe200000010ff */
[----:B------:R-:W-:Y:S01]  /*93e0*/  FFMA R23, R49, R65, R23 ;  /* 0x0000004131177223 */ /* 0x000fe20000000017 */
[----:B------:R-:W-:Y:S01]  /*93f0*/  FMUL R27, R47, R27 ;  /* 0x0000001b2f1b7220 */ /* 0x000fe20000400000 */
[----:B------:R-:W-:Y:S01]  /*9400*/  F2FP.BF16.F32.PACK_AB R10, R13, R12 ;  /* 0x0000000c0d0a723e */ /* 0x000fe200000010ff */
[----:B------:R-:W-:Y:S01]  /*9410*/  FFMA R20, R49, R66, R20 ;  /* 0x0000004231147223 */ /* 0x000fe20000000014 */
[----:B------:R-:W-:Y:S01]  /*9420*/  F2FP.BF16.F32.PACK_AB R11, R19, R14 ;  /* 0x0000000e130b723e */ /* 0x000fe200000010ff */
[----:B------:R-:W-:Y:S01]  /*9430*/  FMUL R24, R47, R28 ;  /* 0x0000001c2f187220 */ /* 0x000fe20000400000 */
[----:B------:R-:W-:Y:S01]  /*9440*/  LOP3.LUT R71, R76, 0xffff0000, RZ, 0xc0, !PT ;  /* 0xffff00004c477812 */ /* 0x000fe200078ec0ff */
[----:B------:R-:W-:Y:S01]  /*9450*/  FFMA R21, R49, R67, R21 ;  /* 0x0000004331157223 */ /* 0x000fe20000000015 */
[----:B------:R-:W-:Y:S01]  /*9460*/  SHF.L.U32 R72, R77, 0x10, RZ ;  /* 0x000000104d487819 */ /* 0x000fe200000006ff */
[----:B------:R1:W-:Y:S01]  /*9470*/  STS.128 [R99+0x6010], R8 ;  /* 0x0060100863007388 */ /* 0x0003e20000000c00 */
[----:B------:R-:W-:Y:S01]  /*9480*/  FMUL R25, R47, R29 ;  /* 0x0000001d2f197220 */ /* 0x000fe20000400000 */
[----:B------:R-:W-:Y:S01]  /*9490*/  FFMA R22, R49, R68, R22 ;  /* 0x0000004431167223 */ /* 0x000fe20000000016 */
[----:B------:R-:W-:Y:S01]  /*94a0*/  LOP3.LUT R73, R77, 0xffff0000, RZ, 0xc0, !PT ;  /* 0xffff00004d497812 */ /* 0x000fe200078ec0ff */
[----:B------:R-:W-:Y:S01]  /*94b0*/  FMUL R26, R47, R30 ;  /* 0x0000001e2f1a7220 */ /* 0x000fe20000400000 */
[----:B------:R-:W-:Y:S01]  /*94c0*/  FFMA R27, R49, R69, R27 ;  /* 0x00000045311b7223 */ /* 0x000fe2000000001b */
[C---:B------:R-:W-:Y:S01]  /*94d0*/  SHF.L.U32 R74, R78.reuse, 0x10, RZ ;  /* 0x000000104e4a7819 */ /* 0x040fe200000006ff */
[----:B------:R-:W-:Y:S01]  /*94e0*/  FMUL R31, R47, R31 ;  /* 0x0000001f2f1f7220 */ /* 0x000fe20000400000 */
[----:B------:R-:W-:Y:S01]  /*94f0*/  FFMA R24, R49, R70, R24 ;  /* 0x0000004631187223 */ /* 0x000fe20000000018 */
[----:B------:R-:W-:Y:S01]  /*9500*/  LOP3.LUT R75, R78, 0xffff0000, RZ, 0xc0, !PT ;  /* 0xffff00004e4b7812 */ /* 0x000fe200078ec0ff */
[----:B------:R-:W-:Y:S01]  /*9510*/  FMUL R28, R47, R32 ;  /* 0x000000202f1c7220 */ /* 0x000fe20000400000 */
[----:B------:R-:W-:Y:S01]  /*9520*/  FFMA R25, R49, R71, R25 ;  /* 0x0000004731197223 */ /* 0x000fe20000000019 */
[----:B------:R-:W-:Y:S01]  /*9530*/  SHF.L.U32 R76, R79, 0x10, RZ ;  /* 0x000000104f4c7819 */ /* 0x000fe200000006ff */
[----:B------:R-:W-:Y:S01]  /*9540*/  FMUL R29, R47, R33 ;  /* 0x000000212f1d7220 */ /* 0x000fe20000400000 */
[----:B------:R-:W-:Y:S01]  /*9550*/  F2FP.BF16.F32.PACK_AB R16, R17, R16 ;  /* 0x000000101110723e */ /* 0x000fe200000010ff */
[----:B------:R-:W-:Y:S01]  /*9560*/  FFMA R26, R49, R72, R26 ;  /* 0x00000048311a7223 */ /* 0x000fe2000000001a */
[----:B------:R-:W-:Y:S01]  /*9570*/  LOP3.LUT R77, R79, 0xffff0000, RZ, 0xc0, !PT ;  /* 0xffff00004f4d7812 */ /* 0x000fe200078ec0ff */
        /* <DEDUP_REMOVED lines=33> */
.L_x_131:
[----:B------:R-:W-:Y:S05]  /*9790*/  BSYNC.RECONVERGENT B0 ;  /* 0x0000000000007941 */ /* 0x000fea0003800200 */
.L_x_130:
[----:B------:R-:W-:Y:S01]  /*97a0*/  BAR.SYNC.DEFER_BLOCKING 0x1, 0x80 ;  /* 0x0042000000007b1d */ /* 0x000fe20000010000 */
[----:B------:R-:W-:Y:S01]  /*97b0*/  UISETP.NE.AND UP0, UPT, UR39, -0x4, UPT ;  /* 0xfffffffc2700788c */ /* 0x000fe2000bf05270 */
[----:B------:R-:W-:Y:S08]  /*97c0*/  IADD3 R45, PT, PT, R45, 0x1, RZ ;  /* 0x000000012d2d7810 */ /* 0x000ff00007ffe0ff */
[----:B------:R-:W-:Y:S05]  /*97d0*/  BRA.U !UP0, `(.L_x_132) ;  /* 0x0000000108287547 */ /* 0x000fea000b800000 */
[----:B------:R-:W-:Y:S01]  /*97e0*/  ISETP.NE.AND P0, PT, R107, RZ, PT ;  /* 0x000000ff6b00720c */ /* 0x000fe20003f05270 */
[----:B------:R-:W-:Y:S01]  /*97f0*/  IMAD.U32 R2, RZ, RZ, UR37 ;  /* 0x00000025ff027e24 */ /* 0x000fe2000f8e00ff */
[----:B------:R-:W-:Y:S01]  /*9800*/  UIADD3 UR4, UPT, UPT, UR37, 0x1, URZ ;  /* 0x0000000125047890 */ /* 0x000fe2000fffe0ff */
[----:B------:R-:W-:Y:S03]  /*9810*/  IMAD.U32 R0, RZ, RZ, UR59 ;  /* 0x0000003bff007e24 */ /* 0x000fe6000f8e00ff */
[----:B------:R-:W-:Y:S04]  /*9820*/  UISETP.NE.AND UP0, UPT, UR4, 0x4, UPT ;  /* 0x000000040400788c */ /* 0x000fe8000bf05270 */
[----:B------:R-:W-:Y:S03]  /*9830*/  USEL UR37, UR4, URZ, UP0 ;  /* 0x000000ff04257287 */ /* 0x000fe60008000000 */
[----:B------:R-:W-:Y:S05]  /*9840*/  @P0 LEA R2, R2, UR36, 0x3 ;  /* 0x0000002402020c11 */ /* 0x000fea000f8e18ff */
[----:B------:R-:W-:Y:S05]  /*9850*/  @P0 VIADD R2, R2, 0x40 ;  /* 0x0000004002020836 */ /* 0x000fea0000000000 */
[----:B------:R-:W-:Y:S04]  /*9860*/  @P0 PRMT R0, R0, 0x654, R2 ;  /* 0x0000065400000816 */ /* 0x000fe80000000002 */
[----:B------:R2:W-:Y:S03]  /*9870*/  @P0 SYNCS.ARRIVE.TRANS64.RED.A1T0 RZ, [R0+URZ], RZ ;  /* 0x000000ff00ff09a7 */ /* 0x0005e600081004ff */
.L_x_132:
[----:B------:R-:W-:Y:S01]  /*9880*/  ISETP.NE.AND P2, PT, R103, RZ, PT ;  /* 0x000000ff6700720c */ /* 0x000fe20003f45270 */
[----:B------:R-:W-:Y:S01]  /*9890*/  IMAD.IADD R2, R43, 0x1, R86 ;  /* 0x000000012b027824 */ /* 0x000fe200078e0256 */
[----:B------:R-:W-:Y:S01]  /*98a0*/  ISETP.NE.AND P0, PT, R105, 0x2, PT ;  /* 0x000000026900780c */ /* 0x000fe20003f05270 */
[----:B--2---:R-:W-:Y:S01]  /*98b0*/  IMAD.IADD R0, R44, 0x1, R87 ;  /* 0x000000012c007824 */ /* 0x004fe200078e0257 */
[----:B------:R-:W-:Y:S01]  /*98c0*/  ISETP.NE.AND P1, PT, R45, 0x2, PT ;  /* 0x000000022d00780c */ /* 0x000fe20003f25270 */
[----:B------:R-:W-:Y:S01]  /*98d0*/  UIADD3 UR39, UPT, UPT, UR39, 0x4, URZ ;  /* 0x0000000427277890 */ /* 0x000fe2000fffe0ff */
[----:B------:R-:W-:Y:S02]  /*98e0*/  R2UR UR12, R2 ;  /* 0x00000000020c72ca */ /* 0x000fe400000e0000 */
[----:B------:R-:W-:Y:S02]  /*98f0*/  R2UR UR20, R0 ;  /* 0x00000000001472ca */ /* 0x000fe400000e0000 */
[----:B------:R-:W-:Y:S02]  /*9900*/  SEL R2, RZ, 0x1, P0 ;  /* 0x00000001ff027807 */ /* 0x000fe40000000000 */
[----:B------:R-:W-:Y:S02]  /*9910*/  SEL R0, RZ, 0x1, P1 ;  /* 0x00000001ff007807 */ /* 0x000fe40000800000 */
[----:B------:R-:W-:Y:S02]  /*9920*/  @P2 R2UR UR52, R94 ;  /* 0x000000005e3422ca */ /* 0x000fe400000e0000 */
[----:B------:R-:W-:Y:S02]  /*9930*/  LOP3.LUT R95, R95, R2, RZ, 0x3c, !PT ;  /* 0x000000025f5f7212 */ /* 0x000fe400078e3cff */
[----:B------:R-:W-:Y:S02]  /*9940*/  LOP3.LUT R96, R96, R0, RZ, 0x3c, !PT ;  /* 0x0000000060607212 */ /* 0x000fe400078e3cff */
[----:B------:R-:W-:Y:S02]  /*9950*/  SEL R105, R105, RZ, P0 ;  /* 0x000000ff69697207 */ /* 0x000fe40000000000 */
[----:B------:R-:W-:Y:S01]  /*9960*/  SEL R45, R45, RZ, P1 ;  /* 0x000000ff2d2d7207 */ /* 0x000fe20000800000 */
[----:B------:R-:W-:Y:S06]  /*9970*/  @P2 BRA `(.L_x_133) ;  /* 0xffffffc000502947 */ /* 0x000fec000383ffff */
[----:B------:R-:W-:-:S09]  /*9980*/  UISETP.NE.AND UP0, UPT, UR50, URZ, UPT ;  /* 0x000000ff3200728c */ /* 0x000fd2000bf05270 */
[----:B------:R-:W-:Y:S05]  /*9990*/  BRA.U !UP0, `(.L_x_134) ;  /* 0x0000000108487547 */ /* 0x000fea000b800000 */
[----:B------:R-:W2:Y:S02]  /*99a0*/  LDCU.64 UR4, c[0x0][0xc90] ;  /* 0x00019200ff0477ac */ /* 0x000ea40008000a00 */
[----:B--2---:R-:W-:-:S04]  /*99b0*/  UISETP.NE.U32.AND UP0, UPT, UR4, URZ, UPT ;  /* 0x000000ff0400728c */ /* 0x004fc8000bf05070 */
[----:B------:R-:W-:-:S09]  /*99c0*/  UISETP.NE.AND.EX UP0, UPT, UR5, URZ, UPT, UP0 ;  /* 0x000000ff0500728c */ /* 0x000fd2000bf05300 */
[----:B------:R-:W-:Y:S05]  /*99d0*/  BRA.U UP0, `(.L_x_135) ;  /* 0x00000001000c7547 */ /* 0x000fea000b800000 */
[----:B------:R-:W-:-:S13]  /*99e0*/  FSETP.NEU.AND P0, PT, R49, RZ, PT ;  /* 0x000000ff3100720b */ /* 0x000fda0003f0d000 */
[----:B------:R-:W-:Y:S05]  /*99f0*/  @!P0 EXIT ;  /* 0x000000000000894d */ /* 0x000fea0003800000 */
[----:B------:R-:W-:Y:S05]  /*9a00*/  BRA `(.L_x_134) ;  /* 0x00000000002c7947 */ /* 0x000fea0003800000 */
.L_x_135:
[----:B------:R-:W-:Y:S01]  /*9a10*/  ISETP.NE.AND P0, PT, R104, RZ, PT ;  /* 0x000000ff6800720c */ /* 0x000fe20003f05270 */
[----:B------:R-:W-:-:S12]  /*9a20*/  BSSY.RECONVERGENT B0, `(.L_x_134) ;  /* 0x0000009000007945 */ /* 0x000fd80003800200 */
[----:B------:R-:W-:Y:S05]  /*9a30*/  @P0 BRA `(.L_x_136) ;  /* 0x0000000000140947 */ /* 0x000fea0003800000 */
[----:B------:R-:W2:Y:S02]  /*9a40*/  LDCU.64 UR4, c[0x0][0xc88] ;  /* 0x00019100ff0477ac */ /* 0x000ea40008000a00 */
[----:B--2---:R-:W-:-:S04]  /*9a50*/  ISETP.NE.U32.AND P0, PT, RZ, UR4, PT ;  /* 0x00000004ff007c0c */ /* 0x004fc8000bf05070 */
[----:B------:R-:W-:-:S13]  /*9a60*/  ISETP.NE.AND.EX P0, PT, RZ, UR5, PT, P0 ;  /* 0x00000005ff007c0c */ /* 0x000fda000bf05300 */
[----:B------:R-:W-:Y:S05]  /*9a70*/  @!P0 EXIT ;  /* 0x000000000000894d */ /* 0x000fea0003800000 */
[----:B------:R-:W-:Y:S05]  /*9a80*/  BRA `(.L_x_137) ;  /* 0x0000000000087947 */ /* 0x000fea0003800000 */
.L_x_136:
[----:B------:R-:W-:-:S13]  /*9a90*/  FSETP.NEU.AND P0, PT, R49, RZ, PT ;  /* 0x000000ff3100720b */ /* 0x000fda0003f0d000 */
[----:B------:R-:W-:Y:S05]  /*9aa0*/  @!P0 EXIT ;  /* 0x000000000000894d */ /* 0x000fea0003800000 */
.L_x_137:
[----:B------:R-:W-:Y:S05]  /*9ab0*/  BSYNC.RECONVERGENT B0 ;  /* 0x0000000000007941 */ /* 0x000fea0003800200 */
.L_x_134:
[----:B------:R-:W-:Y:S01]  /*9ac0*/  ULEA UR4, UR37, UR36, 0x3 ;  /* 0x0000002425047291 */ /* 0x000fe2000f8e18ff */
[----:B------:R-:W-:-:S04]  /*9ad0*/  DEPBAR.LE SB0, 0x0 ;  /* 0x000080000000791a */ /* 0x000fc80000000000 */
[----:B------:R-:W-:-:S04]  /*9ae0*/  UIADD3 UR4, UPT, UPT, UR4, 0x40, URZ ;  /* 0x0000004004047890 */ /* 0x000fc8000fffe0ff */
[----:B------:R-:W-:-:S09]  /*9af0*/  UPRMT UR4, UR59, 0x654, UR4 ;  /* 0x000006543b047896 */ /* 0x000fd20008000004 */
[----:B------:R-:W-:Y:S01]  /*9b00*/  SYNCS.ARRIVE.TRANS64.RED.A1T0 RZ, [UR4], RZ ;  /* 0x000000ffffff79a7 */ /* 0x000fe20008100404 */
[----:B------:R-:W-:Y:S05]  /*9b10*/  EXIT ;  /* 0x000000000000794d */ /* 0x000fea0003800000 */
.L_x_24:
[----:B--2---:R2:W3:Y:S02]  /*9b20*/  SYNCS.PHASECHK.TRANS64.TRYWAIT P0, [R2+URZ+0xc0], R3 ;  /* 0x0000c003020075a7 */ /* 0x0044e400080011ff */
[----:B---3--:R-:W-:Y:S05]  /*9b30*/  @!P0 NANOSLEEP.SYNCS 0x989680 ;  /* 0x009896800000895d */ /* 0x008fea0003900000 */
[----:B------:R-:W3:Y:S02]  /*9b40*/  @!P0 SYNCS.PHASECHK.TRANS64 P0, [R2+URZ+0xc0], R3 ;  /* 0x0000c003020085a7 */ /* 0x000ee400080010ff */
[----:B---3--:R-:W-:Y:S05]  /*9b50*/  @!P0 BRA `(.L_x_24) ;  /* 0xfffffffc00f08947 */ /* 0x008fea000383ffff */
[----:B------:R-:W-:Y:S05]  /*9b60*/  BRA `(.L_x_138) ;  /* 0xffffff7c004c7947 */ /* 0x000fea000383ffff */
.L_x_27:
[----:B-1----:R-:W-:-:S07]  /*9b70*/  MOV R2, UR49 ;  /* 0x0000003100027c02 */ /* 0x002fce0008000f00 */
.L_x_139:
[----:B-1----:R1:W2:Y:S02]  /*9b80*/  SYNCS.PHASECHK.TRANS64.TRYWAIT P0, [R2+URZ+0x10], R4 ;  /* 0x00001004020075a7 */ /* 0x0022a400080011ff */
[----:B--2---:R-:W-:Y:S05]  /*9b90*/  @!P0 NANOSLEEP.SYNCS 0x989680 ;  /* 0x009896800000895d */ /* 0x004fea0003900000 */
[----:B------:R-:W2:Y:S02]  /*9ba0*/  @!P0 SYNCS.PHASECHK.TRANS64 P0, [R2+URZ+0x10], R4 ;  /* 0x00001004020085a7 */ /* 0x000ea400080010ff */
[----:B--2---:R-:W-:Y:S05]  /*9bb0*/  @!P0 BRA `(.L_x_139) ;  /* 0xfffffffc00f08947 */ /* 0x004fea000383ffff */
[----:B------:R-:W-:Y:S05]  /*9bc0*/  BRA `(.L_x_26) ;  /* 0xffffff7c00987947 */ /* 0x000fea000383ffff */
.L_x_36:
[----:B------:R-:W-:-:S07]  /*9bd0*/  MOV R2, UR49 ;  /* 0x0000003100027c02 */ /* 0x000fce0008000f00 */
.L_x_140:
[----:B-1----:R1:W2:Y:S02]  /*9be0*/  SYNCS.PHASECHK.TRANS64.TRYWAIT P0, [R2+URZ+0x10], R4 ;  /* 0x00001004020075a7 */ /* 0x0022a400080011ff */
[----:B--2---:R-:W-:Y:S05]  /*9bf0*/  @!P0 NANOSLEEP.SYNCS 0x989680 ;  /* 0x009896800000895d */ /* 0x004fea0003900000 */
[----:B------:R-:W2:Y:S02]  /*9c00*/  @!P0 SYNCS.PHASECHK.TRANS64 P0, [R2+URZ+0x10], R4 ;  /* 0x00001004020085a7 */ /* 0x000ea400080010ff */
[----:B--2---:R-:W-:Y:S05]  /*9c10*/  @!P0 BRA `(.L_x_140) ;  /* 0xfffffffc00f08947 */ /* 0x004fea000383ffff */
[----:B------:R-:W-:Y:S05]  /*9c20*/  BRA `(.L_x_35) ;  /* 0xffffff8000e47947 */ /* 0x000fea000383ffff */
.L_x_43:
[----:B-1----:R1:W2:Y:S02]  /*9c30*/  SYNCS.PHASECHK.TRANS64.TRYWAIT P0, [R2+URZ+0x70], R3 ;  /* 0x00007003020075a7 */ /* 0x0022a400080011ff */
[----:B--2---:R-:W-:Y:S05]  /*9c40*/  @!P0 NANOSLEEP.SYNCS 0x989680 ;  /* 0x009896800000895d */ /* 0x004fea0003900000 */
[----:B------:R-:W2:Y:S02]  /*9c50*/  @!P0 SYNCS.PHASECHK.TRANS64 P0, [R2+URZ+0x70], R3 ;  /* 0x00007003020085a7 */ /* 0x000ea400080010ff */
[----:B--2---:R-:W-:Y:S05]  /*9c60*/  @!P0 BRA `(.L_x_43) ;  /* 0xfffffffc00f08947 */ /* 0x004fea000383ffff */
[----:B------:R-:W-:Y:S05]  /*9c70*/  BRA `(.L_x_141) ;  /* 0xffffff8800107947 */ /* 0x000fea000383ffff */
.L_x_47:
[----:B----4-:R-:W-:-:S07]  /*9c80*/  MOV R0, UR4 ;  /* 0x0000000400007c02 */ /* 0x010fce0008000f00 */
.L_x_142:
[----:B-1----:R1:W2:Y:S02]  /*9c90*/  SYNCS.PHASECHK.TRANS64.TRYWAIT P0, [R0+URZ], R2 ;  /* 0x00000002000075a7 */ /* 0x0022a400080011ff */
[----:B--2---:R-:W-:Y:S05]  /*9ca0*/  @!P0 NANOSLEEP.SYNCS 0x989680 ;  /* 0x009896800000895d */ /* 0x004fea0003900000 */
[----:B------:R-:W2:Y:S02]  /*9cb0*/  @!P0 SYNCS.PHASECHK.TRANS64 P0, [R0+URZ], R2 ;  /* 0x00000002000085a7 */ /* 0x000ea400080010ff */
[----:B--2---:R-:W-:Y:S05]  /*9cc0*/  @!P0 BRA `(.L_x_142) ;  /* 0xfffffffc00f08947 */ /* 0x004fea000383ffff */
[----:B------:R-:W-:Y:S05]  /*9cd0*/  BRA `(.L_x_143) ;  /* 0xffffff8c00887947 */ /* 0x000fea000383ffff */
.L_x_50:
[----:B-1----:R1:W3:Y:S02]  /*9ce0*/  SYNCS.PHASECHK.TRANS64.TRYWAIT P0, [R0+URZ+0xb0], R4 ;  /* 0x0000b004000075a7 */ /* 0x0022e400080011ff */
[----:B---3--:R-:W-:Y:S05]  /*9cf0*/  @!P0 NANOSLEEP.SYNCS 0x989680 ;  /* 0x009896800000895d */ /* 0x008fea0003900000 */
[----:B------:R-:W3:Y:S02]  /*9d00*/  @!P0 SYNCS.PHASECHK.TRANS64 P0, [R0+URZ+0xb0], R4 ;  /* 0x0000b004000085a7 */ /* 0x000ee400080010ff */
[----:B---3--:R-:W-:Y:S05]  /*9d10*/  @!P0 BRA `(.L_x_50) ;  /* 0xfffffffc00f08947 */ /* 0x008fea000383ffff */
[----:B------:R-:W-:Y:S05]  /*9d20*/  BRA `(.L_x_144) ;  /* 0xffffff8c00e47947 */ /* 0x000fea000383ffff */
.L_x_51:
[----:B------:R-:W-:-:S07]  /*9d30*/  MOV R0, UR4 ;  /* 0x0000000400007c02 */ /* 0x000fce0008000f00 */
.L_x_145:
[----:B-1----:R1:W3:Y:S02]  /*9d40*/  SYNCS.PHASECHK.TRANS64.TRYWAIT P0, [R0+URZ+0x80], R5 ;  /* 0x00008005000075a7 */ /* 0x0022e400080011ff */
[----:B---3--:R-:W-:Y:S05]  /*9d50*/  @!P0 NANOSLEEP.SYNCS 0x989680 ;  /* 0x009896800000895d */ /* 0x008fea0003900000 */
[----:B------:R-:W3:Y:S02]  /*9d60*/  @!P0 SYNCS.PHASECHK.TRANS64 P0, [R0+URZ+0x80], R5 ;  /* 0x00008005000085a7 */ /* 0x000ee400080010ff */
[----:B---3--:R-:W-:Y:S05]  /*9d70*/  @!P0 BRA `(.L_x_145) ;  /* 0xfffffffc00f08947 */ /* 0x008fea000383ffff */
[----:B------:R-:W-:Y:S05]  /*9d80*/  BRA `(.L_x_146) ;  /* 0xffffff8c00f47947 */ /* 0x000fea000383ffff */
.L_x_52:
[----:B-1----:R1:W3:Y:S02]  /*9d90*/  SYNCS.PHASECHK.TRANS64.TRYWAIT P1, [R0+URZ+0x70], R4 ;  /* 0x00007004000075a7 */ /* 0x0022e400080211ff */
[----:B---3--:R-:W-:Y:S05]  /*9da0*/  @!P1 NANOSLEEP.SYNCS 0x989680 ;  /* 0x009896800000995d */ /* 0x008fea0003900000 */
[----:B------:R-:W3:Y:S02]  /*9db0*/  @!P1 SYNCS.PHASECHK.TRANS64 P1, [R0+URZ+0x70], R4 ;  /* 0x00007004000095a7 */ /* 0x000ee400080210ff */
[----:B---3--:R-:W-:Y:S05]  /*9dc0*/  @!P1 BRA `(.L_x_52) ;  /* 0xfffffffc00f09947 */ /* 0x008fea000383ffff */
[----:B------:R-:W-:Y:S05]  /*9dd0*/  BRA `(.L_x_147) ;  /* 0xffffff9000247947 */ /* 0x000fea000383ffff */
.L_x_55:
[----:B------:R-:W-:-:S07]  /*9de0*/  MOV R0, UR4 ;  /* 0x0000000400007c02 */ /* 0x000fce0008000f00 */
.L_x_148:
[----:B-1----:R1:W3:Y:S02]  /*9df0*/  SYNCS.PHASECHK.TRANS64.TRYWAIT P0, [R0+URZ+0x80], R2 ;  /* 0x00008002000075a7 */ /* 0x0022e400080011ff */
[----:B---3--:R-:W-:Y:S05]  /*9e00*/  @!P0 NANOSLEEP.SYNCS 0x989680 ;  /* 0x009896800000895d */ /* 0x008fea0003900000 */
[----:B------:R-:W3:Y:S02]  /*9e10*/  @!P0 SYNCS.PHASECHK.TRANS64 P0, [R0+URZ+0x80], R2 ;  /* 0x00008002000085a7 */ /* 0x000ee400080010ff */
[----:B---3--:R-:W-:Y:S05]  /*9e20*/  @!P0 BRA `(.L_x_148) ;  /* 0xfffffffc00f08947 */ /* 0x008fea000383ffff */
[----:B------:R-:W-:Y:S05]  /*9e30*/  BRA `(.L_x_54) ;  /* 0xffffff9000787947 */ /* 0x000fea000383ffff */
.L_x_62:
[----:B-1----:R1:W3:Y:S02]  /*9e40*/  SYNCS.PHASECHK.TRANS64.TRYWAIT P1, [R0+URZ+0x70], R2 ;  /* 0x00007002000075a7 */ /* 0x0022e400080211ff */
[----:B---3--:R-:W-:Y:S05]  /*9e50*/  @!P1 NANOSLEEP.SYNCS 0x989680 ;  /* 0x009896800000995d */ /* 0x008fea0003900000 */
[----:B------:R-:W3:Y:S02]  /*9e60*/  @!P1 SYNCS.PHASECHK.TRANS64 P1, [R0+URZ+0x70], R2 ;  /* 0x00007002000095a7 */ /* 0x000ee400080210ff */
[----:B---3--:R-:W-:Y:S05]  /*9e70*/  @!P1 BRA `(.L_x_62) ;  /* 0xfffffffc00f09947 */ /* 0x008fea000383ffff */
[----:B------:R-:W-:Y:S05]  /*9e80*/  BRA `(.L_x_149) ;  /* 0xffffff9c00607947 */ /* 0x000fea000383ffff */
.L_x_63:
[----:B------:R-:W-:-:S13]  /*9e90*/  R2UR UR4, R13 ;  /* 0x000000000d0472ca */ /* 0x000fda00000e0000 */
[----:B------:R-:W-:-:S07]  /*9ea0*/  MOV R2, UR4 ;  /* 0x0000000400027c02 */ /* 0x000fce0008000f00 */
.L_x_150:
[----:B-1----:R1:W3:Y:S02]  /*9eb0*/  SYNCS.PHASECHK.TRANS64.TRYWAIT P0, [R2+URZ+0xa0], R0 ;  /* 0x0000a000020075a7 */ /* 0x0022e400080011ff */
[----:B---3--:R-:W-:Y:S05]  /*9ec0*/  @!P0 NANOSLEEP.SYNCS 0x989680 ;  /* 0x009896800000895d */ /* 0x008fea0003900000 */
[----:B------:R-:W3:Y:S02]  /*9ed0*/  @!P0 SYNCS.PHASECHK.TRANS64 P0, [R2+URZ+0xa0], R0 ;  /* 0x0000a000020085a7 */ /* 0x000ee400080010ff */
[----:B---3--:R-:W-:Y:S05]  /*9ee0*/  @!P0 BRA `(.L_x_150) ;  /* 0xfffffffc00f08947 */ /* 0x008fea000383ffff */
[----:B------:R-:W-:Y:S05]  /*9ef0*/  BRA `(.L_x_151) ;  /* 0xffffff9c009c7947 */ /* 0x000fea000383ffff */
.L_x_66:
[----:B------:R-:W-:Y:S07]  /*9f00*/  MOV R0, UR7 ;  /* 0x0000000700007c02 */ /* 0x000fee0008000f00 */
.L_x_152:
[----:B-1----:R1:W3:Y:S02]  /*9f10*/  SYNCS.PHASECHK.TRANS64.TRYWAIT P0, [R0+URZ], R2 ;  /* 0x00000002000075a7 */ /* 0x0022e400080011ff */
[----:B---3--:R-:W-:Y:S05]  /*9f20*/  @!P0 NANOSLEEP.SYNCS 0x989680 ;  /* 0x009896800000895d */ /* 0x008fea0003900000 */
[----:B------:R-:W3:Y:S02]  /*9f30*/  @!P0 SYNCS.PHASECHK.TRANS64 P0, [R0+URZ], R2 ;  /* 0x00000002000085a7 */ /* 0x000ee400080010ff */
[----:B---3--:R-:W-:Y:S05]  /*9f40*/  @!P0 BRA `(.L_x_152) ;  /* 0xfffffffc00f08947 */ /* 0x008fea000383ffff */
[----:B------:R-:W-:Y:S05]  /*9f50*/  BRA `(.L_x_65) ;  /* 0xffffff9c00b87947 */ /* 0x000fea000383ffff */
.L_x_69:
[----:B------:R-:W-:-:S07]  /*9f60*/  MOV R0, UR4 ;  /* 0x0000000400007c02 */ /* 0x000fce0008000f00 */
.L_x_153:
[----:B-1----:R1:W3:Y:S02]  /*9f70*/  SYNCS.PHASECHK.TRANS64.TRYWAIT P0, [R0+URZ], R2 ;  /* 0x00000002000075a7 */ /* 0x0022e400080011ff */
[----:B---3--:R-:W-:Y:S05]  /*9f80*/  @!P0 NANOSLEEP.SYNCS 0x989680 ;  /* 0x009896800000895d */ /* 0x008fea0003900000 */
[----:B------:R-:W3:Y:S02]  /*9f90*/  @!P0 SYNCS.PHASECHK.TRANS64 P0, [R0+URZ], R2 ;  /* 0x00000002000085a7 */ /* 0x000ee400080010ff */
[----:B---3--:R-:W-:Y:S05]  /*9fa0*/  @!P0 BRA `(.L_x_153) ;  /* 0xfffffffc00f08947 */ /* 0x008fea000383ffff */
[----:B------:R-:W-:Y:S05]  /*9fb0*/  BRA `(.L_x_154) ;  /* 0xffffffa400547947 */ /* 0x000fea000383ffff */
.L_x_70:
[----:B------:R-:W-:-:S07]  /*9fc0*/  MOV R0, UR4 ;  /* 0x0000000400007c02 */ /* 0x000fce0008000f00 */
.L_x_155:
[----:B-1----:R1:W3:Y:S02]  /*9fd0*/  SYNCS.PHASECHK.TRANS64.TRYWAIT P0, [R0+URZ], R2 ;  /* 0x00000002000075a7 */ /* 0x0022e400080011ff */
[----:B---3--:R-:W-:Y:S05]  /*9fe0*/  @!P0 NANOSLEEP.SYNCS 0x989680 ;  /* 0x009896800000895d */ /* 0x008fea0003900000 */
[----:B------:R-:W3:Y:S02]  /*9ff0*/  @!P0 SYNCS.PHASECHK.TRANS64 P0, [R0+URZ], R2 ;  /* 0x00000002000085a7 */ /* 0x000ee400080010ff */
[----:B---3--:R-:W-:Y:S05]  /*a000*/  @!P0 BRA `(.L_x_155) ;  /* 0xfffffffc00f08947 */ /* 0x008fea000383ffff */
[----:B------:R-:W-:Y:S05]  /*a010*/  BRA `(.L_x_156) ;  /* 0xffffffa400647947 */ /* 0x000fea000383ffff */
.L_x_75:
[----:B--2---:R2:W3:Y:S02]  /*a020*/  SYNCS.PHASECHK.TRANS64.TRYWAIT P0, [R0+URZ+0x70], R2 ;  /* 0x00007002000075a7 */ /* 0x0044e400080011ff */
[----:B---3--:R-:W-:Y:S05]  /*a030*/  @!P0 NANOSLEEP.SYNCS 0x989680 ;  /* 0x009896800000895d */ /* 0x008fea0003900000 */
[----:B------:R-:W3:Y:S02]  /*a040*/  @!P0 SYNCS.PHASECHK.TRANS64 P0, [R0+URZ+0x70], R2 ;  /* 0x00007002000085a7 */ /* 0x000ee400080010ff */
[----:B---3--:R-:W-:Y:S05]  /*a050*/  @!P0 BRA `(.L_x_75) ;  /* 0xfffffffc00f08947 */ /* 0x008fea000383ffff */
[----:B------:R-:W-:Y:S05]  /*a060*/  BRA `(.L_x_157) ;  /* 0xffffffa8005c7947 */ /* 0x000fea000383ffff */
.L_x_78:
[----:B------:R-:W-:Y:S07]  /*a070*/  MOV R0, UR4 ;  /* 0x0000000400007c02 */ /* 0x000fee0008000f00 */
.L_x_158:
[----:B-1----:R1:W2:Y:S02]  /*a080*/  SYNCS.PHASECHK.TRANS64.TRYWAIT P0, [R0+URZ+0x68], R2 ;  /* 0x00006802000075a7 */ /* 0x0022a400080011ff */
[----:B--2---:R-:W-:Y:S05]  /*a090*/  @!P0 NANOSLEEP.SYNCS 0x989680 ;  /* 0x009896800000895d */ /* 0x004fea0003900000 */
[----:B------:R-:W2:Y:S02]  /*a0a0*/  @!P0 SYNCS.PHASECHK.TRANS64 P0, [R0+URZ+0x68], R2 ;  /* 0x00006802000085a7 */ /* 0x000ea400080010ff */
[----:B--2---:R-:W-:Y:S05]  /*a0b0*/  @!P0 BRA `(.L_x_158) ;  /* 0xfffffffc00f08947 */ /* 0x004fea000383ffff */
[----:B------:R-:W-:Y:S05]  /*a0c0*/  BRA `(.L_x_77) ;  /* 0xffffffac00587947 */ /* 0x000fea000383ffff */
.L_x_81:
[----:B------:R-:W-:Y:S07]  /*a0d0*/  MOV R0, UR4 ;  /* 0x0000000400007c02 */ /* 0x000fee0008000f00 */
.L_x_159:
[----:B-1----:R1:W2:Y:S02]  /*a0e0*/  SYNCS.PHASECHK.TRANS64.TRYWAIT P0, [R0+URZ+0x40], R28 ;  /* 0x0000401c000075a7 */ /* 0x0022a400080011ff */
[----:B--2---:R-:W-:Y:S05]  /*a0f0*/  @!P0 NANOSLEEP.SYNCS 0x989680 ;  /* 0x009896800000895d */ /* 0x004fea0003900000 */
[----:B------:R-:W2:Y:S02]  /*a100*/  @!P0 SYNCS.PHASECHK.TRANS64 P0, [R0+URZ+0x40], R28 ;  /* 0x0000401c000085a7 */ /* 0x000ea400080010ff */
[----:B--2---:R-:W-:Y:S05]  /*a110*/  @!P0 BRA `(.L_x_159) ;  /* 0xfffffffc00f08947 */ /* 0x004fea000383ffff */
[----:B------:R-:W-:Y:S05]  /*a120*/  BRA `(.L_x_160) ;  /* 0xffffffac00b07947 */ /* 0x000fea000383ffff */
.L_x_82:
[----:B------:R-:W-:Y:S07]  /*a130*/  MOV R0, UR4 ;  /* 0x0000000400007c02 */ /* 0x000fee0008000f00 */
.L_x_161:
[----:B-1----:R1:W2:Y:S02]  /*a140*/  SYNCS.PHASECHK.TRANS64.TRYWAIT P0, [R0+URZ+0x48], R28 ;  /* 0x0000481c000075a7 */ /* 0x0022a400080011ff */
[----:B--2---:R-:W-:Y:S05]  /*a150*/  @!P0 NANOSLEEP.SYNCS 0x989680 ;  /* 0x009896800000895d */ /* 0x004fea0003900000 */
[----:B------:R-:W2:Y:S02]  /*a160*/  @!P0 SYNCS.PHASECHK.TRANS64 P0, [R0+URZ+0x48], R28 ;  /* 0x0000481c000085a7 */ /* 0x000ea400080010ff */
[----:B--2---:R-:W-:Y:S05]  /*a170*/  @!P0 BRA `(.L_x_161) ;  /* 0xfffffffc00f08947 */ /* 0x004fea000383ffff */
[----:B------:R-:W-:Y:S05]  /*a180*/  BRA `(.L_x_162) ;  /* 0xffffffac00ec7947 */ /* 0x000fea000383ffff */
.L_x_83:
[----:B------:R-:W-:Y:S07]  /*a190*/  MOV R0, UR4 ;  /* 0x0000000400007c02 */ /* 0x000fee0008000f00 */
.L_x_163:
[----:B-1----:R1:W2:Y:S02]  /*a1a0*/  SYNCS.PHASECHK.TRANS64.TRYWAIT P0, [R0+URZ+0x50], R28 ;  /* 0x0000501c000075a7 */ /* 0x0022a400080011ff */
[----:B--2---:R-:W-:Y:S05]  /*a1b0*/  @!P0 NANOSLEEP.SYNCS 0x989680 ;  /* 0x009896800000895d */ /* 0x004fea0003900000 */
[----:B------:R-:W2:Y:S02]  /*a1c0*/  @!P0 SYNCS.PHASECHK.TRANS64 P0, [R0+URZ+0x50], R28 ;  /* 0x0000501c000085a7 */ /* 0x000ea400080010ff */
[----:B--2---:R-:W-:Y:S05]  /*a1d0*/  @!P0 BRA `(.L_x_163) ;  /* 0xfffffffc00f08947 */ /* 0x004fea000383ffff */
[----:B------:R-:W-:Y:S05]  /*a1e0*/  BRA `(.L_x_164) ;  /* 0xffffffb000307947 */ /* 0x000fea000383ffff */
.L_x_84:
[----:B------:R-:W-:Y:S07]  /*a1f0*/  MOV R0, UR4 ;  /* 0x0000000400007c02 */ /* 0x000fee0008000f00 */
.L_x_165:
[----:B-1----:R1:W2:Y:S02]  /*a200*/  SYNCS.PHASECHK.TRANS64.TRYWAIT P0, [R0+URZ+0x58], R28 ;  /* 0x0000581c000075a7 */ /* 0x0022a400080011ff */
[----:B--2---:R-:W-:Y:S05]  /*a210*/  @!P0 NANOSLEEP.SYNCS 0x989680 ;  /* 0x009896800000895d */ /* 0x004fea0003900000 */
[----:B------:R-:W2:Y:S02]  /*a220*/  @!P0 SYNCS.PHASECHK.TRANS64 P0, [R0+URZ+0x58], R28 ;  /* 0x0000581c000085a7 */ /* 0x000ea400080010ff */
[----:B--2---:R-:W-:Y:S05]  /*a230*/  @!P0 BRA `(.L_x_165) ;  /* 0xfffffffc00f08947 */ /* 0x004fea000383ffff */
[----:B------:R-:W-:Y:S05]  /*a240*/  BRA `(.L_x_166) ;  /* 0xffffffb000b47947 */ /* 0x000fea000383ffff */
.L_x_86:
[----:B------:R-:W-:-:S07]  /*a250*/  MOV R0, UR4 ;  /* 0x0000000400007c02 */ /* 0x000fce0008000f00 */
.L_x_167:
[----:B-1----:R1:W3:Y:S02]  /*a260*/  SYNCS.PHASECHK.TRANS64.TRYWAIT P0, [R0+URZ+0x40], R2 ;  /* 0x00004002000075a7 */ /* 0x0022e400080011ff */
[----:B---3--:R-:W-:Y:S05]  /*a270*/  @!P0 NANOSLEEP.SYNCS 0x989680 ;  /* 0x009896800000895d */ /* 0x008fea0003900000 */
[----:B------:R-:W3:Y:S02]  /*a280*/  @!P0 SYNCS.PHASECHK.TRANS64 P0, [R0+URZ+0x40], R2 ;  /* 0x00004002000085a7 */ /* 0x000ee400080010ff */
[----:B---3--:R-:W-:Y:S05]  /*a290*/  @!P0 BRA `(.L_x_167) ;  /* 0xfffffffc00f08947 */ /* 0x008fea000383ffff */
[----:B------:R-:W-:Y:S05]  /*a2a0*/  BRA `(.L_x_168) ;  /* 0xffffffb4002c7947 */ /* 0x000fea000383ffff */
.L_x_87:
[----:B-1----:R-:W-:-:S07]  /*a2b0*/  MOV R0, UR4 ;  /* 0x0000000400007c02 */ /* 0x002fce0008000f00 */
.L_x_169:
[----:B-1----:R1:W3:Y:S02]  /*a2c0*/  SYNCS.PHASECHK.TRANS64.TRYWAIT P0, [R0+URZ+0x48], R2 ;  /* 0x00004802000075a7 */ /* 0x0022e400080011ff */
[----:B---3--:R-:W-:Y:S05]  /*a2d0*/  @!P0 NANOSLEEP.SYNCS 0x989680 ;  /* 0x009896800000895d */ /* 0x008fea0003900000 */
[----:B------:R-:W3:Y:S02]  /*a2e0*/  @!P0 SYNCS.PHASECHK.TRANS64 P0, [R0+URZ+0x48], R2 ;  /* 0x00004802000085a7 */ /* 0x000ee400080010ff */
[----:B---3--:R-:W-:Y:S05]  /*a2f0*/  @!P0 BRA `(.L_x_169) ;  /* 0xfffffffc00f08947 */ /* 0x008fea000383ffff */
[----:B------:R-:W-:Y:S05]  /*a300*/  BRA `(.L_x_170) ;  /* 0xffffffb4001c7947 */ /* 0x000fea000383ffff */
.L_x_88:
[----:B-1----:R-:W-:-:S07]  /*a310*/  MOV R0, UR4 ;  /* 0x0000000400007c02 */ /* 0x002fce0008000f00 */
.L_x_171:
[----:B-1----:R1:W3:Y:S02]  /*a320*/  SYNCS.PHASECHK.TRANS64.TRYWAIT P0, [R0+URZ+0x50], R2 ;  /* 0x00005002000075a7 */ /* 0x0022e400080011ff */
[----:B---3--:R-:W-:Y:S05]  /*a330*/  @!P0 NANOSLEEP.SYNCS 0x989680 ;  /* 0x009896800000895d */ /* 0x008fea0003900000 */
[----:B------:R-:W3:Y:S02]  /*a340*/  @!P0 SYNCS.PHASECHK.TRANS64 P0, [R0+URZ+0x50], R2 ;  /* 0x00005002000085a7 */ /* 0x000ee400080010ff */
[----:B---3--:R-:W-:Y:S05]  /*a350*/  @!P0 BRA `(.L_x_171) ;  /* 0xfffffffc00f08947 */ /* 0x008fea000383ffff */
[----:B------:R-:W-:Y:S05]  /*a360*/  BRA `(.L_x_172) ;  /* 0xffffffb4000c7947 */ /* 0x000fea000383ffff */
.L_x_90:
[----:B---3--:R3:W4:Y:S02]  /*a370*/  SYNCS.PHASECHK.TRANS64.TRYWAIT P0, [R0+URZ+0x70], R2 ;  /* 0x00007002000075a7 */ /* 0x00872400080011ff */
[----:B----4-:R-:W-:Y:S05]  /*a380*/  @!P0 NANOSLEEP.SYNCS 0x989680 ;  /* 0x009896800000895d */ /* 0x010fea0003900000 */
[----:B------:R-:W4:Y:S02]  /*a390*/  @!P0 SYNCS.PHASECHK.TRANS64 P0, [R0+URZ+0x70], R2 ;  /* 0x00007002000085a7 */ /* 0x000f2400080010ff */
[----:B----4-:R-:W-:Y:S05]  /*a3a0*/  @!P0 BRA `(.L_x_90) ;  /* 0xfffffffc00f08947 */ /* 0x010fea000383ffff */
[----:B------:R-:W-:Y:S05]  /*a3b0*/  BRA `(.L_x_173) ;  /* 0xffffffb400d47947 */ /* 0x000fea000383ffff */
.L_x_101:
[----:B-1----:R-:W-:Y:S04]  /*a3c0*/  MOV R2, UR36 ;  /* 0x0000002400027c02 */ /* 0x002fe80008000f00 */
[----:B------:R1:W3:Y:S03]  /*a3d0*/  SYNCS.PHASECHK.TRANS64.TRYWAIT P1, [R2+URZ+0x20], R3 ;  /* 0x00002003020075a7 */ /* 0x0002e600080211ff */
[----:B---3--:R-:W-:Y:S05]  /*a3e0*/  @!P1 NANOSLEEP.SYNCS 0x989680 ;  /* 0x009896800000995d */ /* 0x008fea0003900000 */
[----:B------:R-:W3:Y:S02]  /*a3f0*/  @!P1 SYNCS.PHASECHK.TRANS64 P1, [R2+URZ+0x20], R3 ;  /* 0x00002003020095a7 */ /* 0x000ee400080210ff */
[----:B---3--:R-:W-:Y:S05]  /*a400*/  @!P1 BRA `(.L_x_101) ;  /* 0xfffffffc00ec9947 */ /* 0x008fea000383ffff */
[----:B------:R-:W-:Y:S05]  /*a410*/  BRA `(.L_x_100) ;  /* 0xffffffc000d87947 */ /* 0x000fea000383ffff */
.L_x_103:
[----:B-1----:R1:W4:Y:S02]  /*a420*/  SYNCS.PHASECHK.TRANS64.TRYWAIT P0, [R64+URZ+0x90], R0 ;  /* 0x00009000400075a7 */ /* 0x00232400080011ff */
[----:B----4-:R-:W-:Y:S05]  /*a430*/  @!P0 NANOSLEEP.SYNCS 0x989680 ;  /* 0x009896800000895d */ /* 0x010fea0003900000 */
[----:B------:R-:W4:Y:S02]  /*a440*/  @!P0 SYNCS.PHASECHK.TRANS64 P0, [R64+URZ+0x90], R0 ;  /* 0x00009000400085a7 */ /* 0x000f2400080010ff */
[----:B----4-:R-:W-:Y:S05]  /*a450*/  @!P0 BRA `(.L_x_103) ;  /* 0xfffffffc00f08947 */ /* 0x010fea000383ffff */
[----:B------:R-:W-:Y:S05]  /*a460*/  BRA `(.L_x_102) ;  /* 0xffffffc400007947 */ /* 0x000fea000383ffff */
.L_x_112:
[----:B--2---:R2:W4:Y:S02]  /*a470*/  SYNCS.PHASECHK.TRANS64.TRYWAIT P0, [R2+URZ+0x20], R0 ;  /* 0x00002000020075a7 */ /* 0x00452400080011ff */
[----:B----4-:R-:W-:Y:S05]  /*a480*/  @!P0 NANOSLEEP.SYNCS 0x989680 ;  /* 0x009896800000895d */ /* 0x010fea0003900000 */
[----:B------:R-:W4:Y:S02]  /*a490*/  @!P0 SYNCS.PHASECHK.TRANS64 P0, [R2+URZ+0x20], R0 ;  /* 0x00002000020085a7 */ /* 0x000f2400080010ff */
[----:B----4-:R-:W-:Y:S05]  /*a4a0*/  @!P0 BRA `(.L_x_112) ;  /* 0xfffffffc00f08947 */ /* 0x010fea000383ffff */
[----:B------:R-:W-:Y:S05]  /*a4b0*/  BRA `(.L_x_111) ;  /* 0xffffffcc00dc7947 */ /* 0x000fea000383ffff */
.L_x_120:
[----:B--2---:R2:W4:Y:S02]  /*a4c0*/  SYNCS.PHASECHK.TRANS64.TRYWAIT P0, [R0+URZ+0x20], R6 ;  /* 0x00002006000075a7 */ /* 0x00452400080011ff */
[----:B----4-:R-:W-:Y:S05]  /*a4d0*/  @!P0 NANOSLEEP.SYNCS 0x989680 ;  /* 0x009896800000895d */ /* 0x010fea0003900000 */
[----:B------:R-:W4:Y:S02]  /*a4e0*/  @!P0 SYNCS.PHASECHK.TRANS64 P0, [R0+URZ+0x20], R6 ;  /* 0x00002006000085a7 */ /* 0x000f2400080010ff */
[----:B----4-:R-:W-:Y:S05]  /*a4f0*/  @!P0 BRA `(.L_x_120) ;  /* 0xfffffffc00f08947 */ /* 0x010fea000383ffff */
[----:B------:R-:W-:Y:S05]  /*a500*/  BRA `(.L_x_119) ;  /* 0xffffffd800dc7947 */ /* 0x000fea000383ffff */
.L_x_128:
[----:B--2---:R2:W4:Y:S02]  /*a510*/  SYNCS.PHASECHK.TRANS64.TRYWAIT P0, [R0+URZ+0x20], R5 ;  /* 0x00002005000075a7 */ /* 0x00452400080011ff */
[----:B----4-:R-:W-:Y:S05]  /*a520*/  @!P0 NANOSLEEP.SYNCS 0x989680 ;  /* 0x009896800000895d */ /* 0x010fea0003900000 */
[----:B------:R-:W4:Y:S02]  /*a530*/  @!P0 SYNCS.PHASECHK.TRANS64 P0, [R0+URZ+0x20], R5 ;  /* 0x00002005000085a7 */ /* 0x000f2400080010ff */
[----:B----4-:R-:W-:Y:S05]  /*a540*/  @!P0 BRA `(.L_x_128) ;  /* 0xfffffffc00f08947 */ /* 0x010fea000383ffff */
[----:B------:R-:W-:Y:S05]  /*a550*/  BRA `(.L_x_127) ;  /* 0xffffffe400dc7947 */ /* 0x000fea000383ffff */
        .weak           $__internal_0_$__cuda_sm10x_tcgen05_guardrail_trap_col_being_dealloced_not_returned_by_alloc
        .type           $__internal_0_$__cuda_sm10x_tcgen05_guardrail_trap_col_being_dealloced_not_returned_by_alloc,@function
        .size           $__internal_0_$__cuda_sm10x_tcgen05_guardrail_trap_col_being_dealloced_not_returned_by_alloc,($__internal_1_$__cuda_sm10x_tcgen05_guardrail_trap_phase_invalid_during_alloc - $__internal_0_$__cuda_sm10x_tcgen05_guardrail_trap_col_being_dealloced_not_returned_by_alloc)
$__internal_0_$__cuda_sm10x_tcgen05_guardrail_trap_col_being_dealloced_not_returned_by_alloc:
[----:B------:R-:W-:Y:S05]  /*a560*/  BPT.TRAP 0x1 ;  /* 0x000000040000795c */ /* 0x000fea0000300000 */
[----:B------:R-:W-:-:S04]  /*a570*/  HFMA2 R3, -RZ, RZ, 0, 0 ;  /* 0x00000000ff037431 */ /* 0x000fc800000001ff */
[----:B------:R-:W-:Y:S05]  /*a580*/  RET.REL.NODEC R2 `(_ZN7cutlass13device_kernelINS_4gemm6kernel13GemmUniversalIN4cute5tupleIJiiiiEEENS1_10collective13CollectiveMmaINS1_46MainloopSm100TmaUmmaWarpSpecializedBlockScaledILi2ELi2ELi2ENS5_IJNS4_1CILi1EEENSA_ILi4EEESB_EEEEENS5_IJNSA_ILi128EEESF_NSA_ILi256EEEEEENS5_IJNS_12float_e5m2_tENS_13float_ue8m0_tEEEENS5_IJNS5_IJlSB_lEEENS4_6LayoutINS5_IJNS5_IJNS5_IJNSA_ILi32EEESC_EEEiEEESP_NS5_IJSB_iEEEEEENS5_IJNS5_IJNS5_IJNSA_ILi16EEESC_EEEiEEENS5_IJNS5_IJNSA_ILi0EEESB_EEENSA_ILi512EEEEEENS5_IJSV_iEEEEEEEEEEESK_S12_NS4_8TiledMMAINS4_8MMA_AtomIJNS4_21SM100_MMA_MXF8F6F4_SSISI_SI_fSJ_Li128ELi128ELNS4_4UMMA5MajorE0ELS17_0ELNS16_7ScaleInE0ELS18_0EEEEEENSM_INS5_IJSB_SB_SB_EEENS5_IJSV_SV_SV_EEEEENS5_IJNS4_10UnderscoreES1E_S1E_EEEEENS5_IJNS4_23SM90_TMA_LOAD_MULTICASTES1H_EEENS5_IJNS4_14ComposedLayoutINS4_7SwizzleILi3ELi4ELi3EEENS4_18smem_ptr_flag_bitsILi8EEENSM_INS5_IJNSA_ILi8EEESF_EEENS5_IJSF_SB_EEEEEEENSM_INS5_IJNS5_IJNS5_IJSO_SB_EEENS5_IJSN_SB_EEEEEESB_NS5_IJSC_NSA_ILi2EEEEEEEEENS5_IJNS5_IJNS5_IJST_SX_EEESW_EEESV_NS5_IJSB_SX_EEEEEEEEEEEvNS4_8identityENS5_IJNS4_13SM90_TMA_LOADES26_EEES24_vS25_EENS_8epilogue10collective18CollectiveEpilogueINS29_23Sm100TmaWarpSpecializedILi4ELi2ELi32ELb1ELb0EEEJSH_NS5_IJNSM_ISF_SB_EENSM_ISN_SB_EEEEENS_10bfloat16_tESL_S2H_SL_NS29_6fusion15FusionCallbacksIS2D_NS2I_17LinearCombinationIS2H_fS2H_fLNS_15FloatRoundStyleE2EEESH_S2G_JEEENS4_5SM1004TMEM4LOAD26SM100_TMEM_LOAD_32dp32b32xES26_NS1J_INS1K_ILi2ELi4ELi3EEENS1M_ILi16EEENSM_INS5_IJS1O_SN_EEES1U_EEEENS4_39AutoVectorizingCopyWithAssumedAlignmentILi128EEENS4_14SM90_TMA_STOREES2W_S2Y_S2Y_EEEvvEEEEvNT_6ParamsE) ;  /* 0xffffff58029c7950 */ /* 0x000fea0003c3ffff */
        .weak           $__internal_1_$__cuda_sm10x_tcgen05_guardrail_trap_phase_invalid_during_alloc
        .type           $__internal_1_$__cuda_sm10x_tcgen05_guardrail_trap_phase_invalid_during_alloc,@function
        .size           $__internal_1_$__cuda_sm10x_tcgen05_guardrail_trap_phase_invalid_during_alloc,($__internal_2_$__cuda_sm10x_tcgen05_guardrail_trap_unallocated_columns_being_dealloced - $__internal_1_$__cuda_sm10x_tcgen05_guardrail_trap_phase_invalid_during_alloc)
$__internal_1_$__cuda_sm10x_tcgen05_guardrail_trap_phase_invalid_during_alloc:
[----:B------:R-:W-:Y:S05]  /*a590*/  BPT.TRAP 0x1 ;  /* 0x000000040000795c */ /* 0x000fea0000300000 */
[----:B------:R-:W-:-:S04]  /*a5a0*/  MOV R3, 0x0 ;  /* 0x0000000000037802 */ /* 0x000fc80000000f00 */
[----:B------:R-:W-:Y:S05]  /*a5b0*/  RET.REL.NODEC R2 `(_ZN7cutlass13device_kernelINS_4gemm6kernel13GemmUniversalIN4cute5tupleIJiiiiEEENS1_10collective13CollectiveMmaINS1_46MainloopSm100TmaUmmaWarpSpecializedBlockScaledILi2ELi2ELi2ENS5_IJNS4_1CILi1EEENSA_ILi4EEESB_EEEEENS5_IJNSA_ILi128EEESF_NSA_ILi256EEEEEENS5_IJNS_12float_e5m2_tENS_13float_ue8m0_tEEEENS5_IJNS5_IJlSB_lEEENS4_6LayoutINS5_IJNS5_IJNS5_IJNSA_ILi32EEESC_EEEiEEESP_NS5_IJSB_iEEEEEENS5_IJNS5_IJNS5_IJNSA_ILi16EEESC_EEEiEEENS5_IJNS5_IJNSA_ILi0EEESB_EEENSA_ILi512EEEEEENS5_IJSV_iEEEEEEEEEEESK_S12_NS4_8TiledMMAINS4_8MMA_AtomIJNS4_21SM100_MMA_MXF8F6F4_SSISI_SI_fSJ_Li128ELi128ELNS4_4UMMA5MajorE0ELS17_0ELNS16_7ScaleInE0ELS18_0EEEEEENSM_INS5_IJSB_SB_SB_EEENS5_IJSV_SV_SV_EEEEENS5_IJNS4_10UnderscoreES1E_S1E_EEEEENS5_IJNS4_23SM90_TMA_LOAD_MULTICASTES1H_EEENS5_IJNS4_14ComposedLayoutINS4_7SwizzleILi3ELi4ELi3EEENS4_18smem_ptr_flag_bitsILi8EEENSM_INS5_IJNSA_ILi8EEESF_EEENS5_IJSF_SB_EEEEEEENSM_INS5_IJNS5_IJNS5_IJSO_SB_EEENS5_IJSN_SB_EEEEEESB_NS5_IJSC_NSA_ILi2EEEEEEEEENS5_IJNS5_IJNS5_IJST_SX_EEESW_EEESV_NS5_IJSB_SX_EEEEEEEEEEEvNS4_8identityENS5_IJNS4_13SM90_TMA_LOADES26_EEES24_vS25_EENS_8epilogue10collective18CollectiveEpilogueINS29_23Sm100TmaWarpSpecializedILi4ELi2ELi32ELb1ELb0EEEJSH_NS5_IJNSM_ISF_SB_EENSM_ISN_SB_EEEEENS_10bfloat16_tESL_S2H_SL_NS29_6fusion15FusionCallbacksIS2D_NS2I_17LinearCombinationIS2H_fS2H_fLNS_15FloatRoundStyleE2EEESH_S2G_JEEENS4_5SM1004TMEM4LOAD26SM100_TMEM_LOAD_32dp32b32xES26_NS1J_INS1K_ILi2ELi4ELi3EEENS1M_ILi16EEENSM_INS5_IJS1O_SN_EEES1U_EEEENS4_39AutoVectorizingCopyWithAssumedAlignmentILi128EEENS4_14SM90_TMA_STOREES2W_S2Y_S2Y_EEEvvEEEEvNT_6ParamsE) ;  /* 0xffffff5802907950 */ /* 0x000fea0003c3ffff */
        .weak           $__internal_2_$__cuda_sm10x_tcgen05_guardrail_trap_unallocated_columns_being_dealloced
        .type           $__internal_2_$__cuda_sm10x_tcgen05_guardrail_trap_unallocated_columns_being_dealloced,@function
        .size           $__internal_2_$__cuda_sm10x_tcgen05_guardrail_trap_unallocated_columns_being_dealloced,(.L_x_175 - $__internal_2_$__cuda_sm10x_tcgen05_guardrail_trap_unallocated_columns_being_dealloced)
$__internal_2_$__cuda_sm10x_tcgen05_guardrail_trap_unallocated_columns_being_dealloced:
[----:B------:R-:W-:Y:S05]  /*a5c0*/  BPT.TRAP 0x1 ;  /* 0x000000040000795c */ /* 0x000fea0000300000 */
[----:B------:R-:W-:-:S04]  /*a5d0*/  HFMA2 R3, -RZ, RZ, 0, 0 ;  /* 0x00000000ff037431 */ /* 0x000fc800000001ff */
[----:B------:R-:W-:Y:S05]  /*a5e0*/  RET.REL.NODEC R2 `(_ZN7cutlass13device_kernelINS_4gemm6kernel13GemmUniversalIN4cute5tupleIJiiiiEEENS1_10collective13CollectiveMmaINS1_46MainloopSm100TmaUmmaWarpSpecializedBlockScaledILi2ELi2ELi2ENS5_IJNS4_1CILi1EEENSA_ILi4EEESB_EEEEENS5_IJNSA_ILi128EEESF_NSA_ILi256EEEEEENS5_IJNS_12float_e5m2_tENS_13float_ue8m0_tEEEENS5_IJNS5_IJlSB_lEEENS4_6LayoutINS5_IJNS5_IJNS5_IJNSA_ILi32EEESC_EEEiEEESP_NS5_IJSB_iEEEEEENS5_IJNS5_IJNS5_IJNSA_ILi16EEESC_EEEiEEENS5_IJNS5_IJNSA_ILi0EEESB_EEENSA_ILi512EEEEEENS5_IJSV_iEEEEEEEEEEESK_S12_NS4_8TiledMMAINS4_8MMA_AtomIJNS4_21SM100_MMA_MXF8F6F4_SSISI_SI_fSJ_Li128ELi128ELNS4_4UMMA5MajorE0ELS17_0ELNS16_7ScaleInE0ELS18_0EEEEEENSM_INS5_IJSB_SB_SB_EEENS5_IJSV_SV_SV_EEEEENS5_IJNS4_10UnderscoreES1E_S1E_EEEEENS5_IJNS4_23SM90_TMA_LOAD_MULTICASTES1H_EEENS5_IJNS4_14ComposedLayoutINS4_7SwizzleILi3ELi4ELi3EEENS4_18smem_ptr_flag_bitsILi8EEENSM_INS5_IJNSA_ILi8EEESF_EEENS5_IJSF_SB_EEEEEEENSM_INS5_IJNS5_IJNS5_IJSO_SB_EEENS5_IJSN_SB_EEEEEESB_NS5_IJSC_NSA_ILi2EEEEEEEEENS5_IJNS5_IJNS5_IJST_SX_EEESW_EEESV_NS5_IJSB_SX_EEEEEEEEEEEvNS4_8identityENS5_IJNS4_13SM90_TMA_LOADES26_EEES24_vS25_EENS_8epilogue10collective18CollectiveEpilogueINS29_23Sm100TmaWarpSpecializedILi4ELi2ELi32ELb1ELb0EEEJSH_NS5_IJNSM_ISF_SB_EENSM_ISN_SB_EEEEENS_10bfloat16_tESL_S2H_SL_NS29_6fusion15FusionCallbacksIS2D_NS2I_17LinearCombinationIS2H_fS2H_fLNS_15FloatRoundStyleE2EEESH_S2G_JEEENS4_5SM1004TMEM4LOAD26SM100_TMEM_LOAD_32dp32b32xES26_NS1J_INS1K_ILi2ELi4ELi3EEENS1M_ILi16EEENSM_INS5_IJS1O_SN_EEES1U_EEEENS4_39AutoVectorizingCopyWithAssumedAlignmentILi128EEENS4_14SM90_TMA_STOREES2W_S2Y_S2Y_EEEvvEEEEvNT_6ParamsE) ;  /* 0xffffff5802847950 */ /* 0x000fea0003c3ffff */
.L_x_174:
[----:B------:R-:W-:-:S00]  /*a5f0*/  BRA `(.L_x_174) ;  /* 0xfffffffc00fc7947 */ /* 0x000fc0000383ffff */
[----:B------:R-:W-:-:S00]  /*a600*/  NOP ;  /* 0x0000000000007918 */ /* 0x000fc00000000000 */
[----:B------:R-:W-:-:S00]  /*a610*/  NOP ;  /* 0x0000000000007918 */ /* 0x000fc00000000000 */
[----:B------:R-:W-:-:S00]  /*a620*/  NOP ;  /* 0x0000000000007918 */ /* 0x000fc00000000000 */
[----:B------:R-:W-:-:S00]  /*a630*/  NOP ;  /* 0x0000000000007918 */ /* 0x000fc00000000000 */
[----:B------:R-:W-:-:S00]  /*a640*/  NOP ;  /* 0x0000000000007918 */ /* 0x000fc00000000000 */
[----:B------:R-:W-:-:S00]  /*a650*/  NOP ;  /* 0x0000000000007918 */ /* 0x000fc00000000000 */
[----:B------:R-:W-:-:S00]  /*a660*/  NOP ;  /* 0x0000000000007918 */ /* 0x000fc00000000000 */
[----:B------:R-:W-:-:S00]  /*a670*/  NOP ;  /* 0x0000000000007918 */ /* 0x000fc00000000000 */
.L_x_175:


//--------------------- .nv.global.init           --------------------------
	.section	.nv.global.init,"aw",@progbits
.nv.global.init:
	.type		$str$27,@object
	.size		$str$27,($str$28 - $str$27)
$str$27:
        /*0000*/ 	.byte	0x28, 0x61, 0x64, 0x64, 0x72, 0x65, 0x73, 0x73, 0x20, 0x26, 0x20, 0x6d, 0x61, 0x73, 0x6b, 0x29
        /*0010*/ 	.byte	0x20, 0x3d, 0x3d, 0x20, 0x30, 0x00
	.type		$str$28,@object
	.size		$str$28,($str$26 - $str$28)
$str$28:
        /*0016*/ 	.byte	0x2f, 0x74, 0x6d, 0x70, 0x2f, 0x63, 0x75, 0x74, 0x6c, 0x61, 0x73, 0x73, 0x5f, 0x73, 0x77, 0x65
        /*0026*/ 	.byte	0x65, 0x70, 0x5f, 0x73, 0x72, 0x63, 0x2f, 0x69, 0x6e, 0x63, 0x6c, 0x75, 0x64, 0x65, 0x2f, 0x63
        /*0036*/ 	.byte	0x75, 0x74, 0x65, 0x2f, 0x70, 0x6f, 0x69, 0x6e, 0x74, 0x65, 0x72, 0x5f, 0x66, 0x6c, 0x61, 0x67
        /*0046*/ 	.byte	0x67, 0x65, 0x64, 0x2e, 0x68, 0x70, 0x70, 0x00
	.type		$str$26,@object
	.size		$str$26,($str$25 - $str$26)
$str$26:
        /*004e*/ 	.byte	0x2f, 0x74, 0x6d, 0x70, 0x2f, 0x63, 0x75, 0x74, 0x6c, 0x61, 0x73, 0x73, 0x5f, 0x73, 0x77, 0x65
        /*005e*/ 	.byte	0x65, 0x70, 0x5f, 0x73, 0x72, 0x63, 0x2f, 0x69, 0x6e, 0x63, 0x6c, 0x75, 0x64, 0x65, 0x2f, 0x63
        /*006e*/ 	.byte	0x75, 0x74, 0x65, 0x2f, 0x61, 0x74, 0x6f, 0x6d, 0x2f, 0x63, 0x6f, 0x70, 0x79, 0x5f, 0x74, 0x72
        /*007e*/ 	.byte	0x61, 0x69, 0x74, 0x73, 0x5f, 0x73, 0x6d, 0x31, 0x30, 0x30, 0x2e, 0x68, 0x70, 0x70, 0x00
	.type		$str$25,@object
	.size		$str$25,(__unnamed_1 - $str$25)
$str$25:
        /*008d*/ 	.byte	0x28, 0x28, 0x75, 0x69, 0x6e, 0x74, 0x33, 0x32, 0x5f, 0x74, 0x28, 0x74, 0x68, 0x72, 0x65, 0x61
        /*009d*/ 	.byte	0x64, 0x49, 0x64, 0x78, 0x2e, 0x78, 0x29, 0x20, 0x2f, 0x20, 0x33, 0x32, 0x29, 0x20, 0x25, 0x20
        /*00ad*/ 	.byte	0x34, 0x29, 0x20, 0x3d, 0x3d, 0x20, 0x28, 0x28, 0x28, 0x74, 0x6d, 0x65, 0x6d, 0x5f, 0x61, 0x64
        /*00bd*/ 	.byte	0x64, 0x72, 0x20, 0x3e, 0x3e, 0x20, 0x31, 0x36, 0x29, 0x20, 0x2f, 0x20, 0x33, 0x32, 0x29, 0x20
        /*00cd*/ 	.byte	0x25, 0x20, 0x34, 0x29, 0x00
	.type		__unnamed_1,@object
	.size		__unnamed_1,(__unnamed_2 - __unnamed_1)
__unnamed_1:
        /*00d2*/ 	.byte	0x61, 0x75, 0x74, 0x6f, 0x20, 0x63, 0x75, 0x74, 0x65, 0x3a, 0x3a, 0x61, 0x73, 0x5f, 0x70, 0x6f
        /* <DEDUP_REMOVED lines=24> */
        /*0262*/ 	.byte	0x34, 0x30, 0x39, 0x36, 0x3e, 0x3e, 0x3e, 0x3e, 0x5d, 0x00
	.type		__unnamed_2,@object
	.size		__unnamed_2,(.L_2 - __unnamed_2)
__unnamed_2:
        /* <DEDUP_REMOVED lines=42> */
        /*050c*/ 	.byte	0x3e, 0x3e, 0x5d, 0x00
.L_2:


//--------------------- .nv.shared._ZN7cutlass13device_kernelINS_4gemm6kernel13GemmUniversalIN4cute5tupleIJiiiiEEENS1_10collective13CollectiveMmaINS1_46MainloopSm100TmaUmmaWarpSpecializedBlockScaledILi2ELi2ELi2ENS5_IJNS4_1CILi1EEENSA_ILi4EEESB_EEEEENS5_IJNSA_ILi128EEESF_NSA_ILi256EEEEEENS5_IJNS_12float_e5m2_tENS_13float_ue8m0_tEEEENS5_IJNS5_IJlSB_lEEENS4_6LayoutINS5_IJNS5_IJNS5_IJNSA_ILi32EEESC_EEEiEEESP_NS5_IJSB_iEEEEEENS5_IJNS5_IJNS5_IJNSA_ILi16EEESC_EEEiEEENS5_IJNS5_IJNSA_ILi0EEESB_EEENSA_ILi512EEEEEENS5_IJSV_iEEEEEEEEEEESK_S12_NS4_8TiledMMAINS4_8MMA_AtomIJNS4_21SM100_MMA_MXF8F6F4_SSISI_SI_fSJ_Li128ELi128ELNS4_4UMMA5MajorE0ELS17_0ELNS16_7ScaleInE0ELS18_0EEEEEENSM_INS5_IJSB_SB_SB_EEENS5_IJSV_SV_SV_EEEEENS5_IJNS4_10UnderscoreES1E_S1E_EEEEENS5_IJNS4_23SM90_TMA_LOAD_MULTICASTES1H_EEENS5_IJNS4_14ComposedLayoutINS4_7SwizzleILi3ELi4ELi3EEENS4_18smem_ptr_flag_bitsILi8EEENSM_INS5_IJNSA_ILi8EEESF_EEENS5_IJSF_SB_EEEEEEENSM_INS5_IJNS5_IJNS5_IJSO_SB_EEENS5_IJSN_SB_EEEEEESB_NS5_IJSC_NSA_ILi2EEEEEEEEENS5_IJNS5_IJNS5_IJST_SX_EEESW_EEESV_NS5_IJSB_SX_EEEEEEEEEEEvNS4_8identityENS5_IJNS4_13SM90_TMA_LOADES26_EEES24_vS25_EENS_8epilogue10collective18CollectiveEpilogueINS29_23Sm100TmaWarpSpecializedILi4ELi2ELi32ELb1ELb0EEEJSH_NS5_IJNSM_ISF_SB_EENSM_ISN_SB_EEEEENS_10bfloat16_tESL_S2H_SL_NS29_6fusion15FusionCallbacksIS2D_NS2I_17LinearCombinationIS2H_fS2H_fLNS_15FloatRoundStyleE2EEESH_S2G_JEEENS4_5SM1004TMEM4LOAD26SM100_TMEM_LOAD_32dp32b32xES26_NS1J_INS1K_ILi2ELi4ELi3EEENS1M_ILi16EEENSM_INS5_IJS1O_SN_EEES1U_EEEENS4_39AutoVectorizingCopyWithAssumedAlignmentILi128EEENS4_14SM90_TMA_STOREES2W_S2Y_S2Y_EEEvvEEEEvNT_6ParamsE --------------------------
	.section	.nv.shared._ZN7cutlass13device_kernelINS_4gemm6kernel13GemmUniversalIN4cute5tupleIJiiiiEEENS1_10collective13CollectiveMmaINS1_46MainloopSm100TmaUmmaWarpSpecializedBlockScaledILi2ELi2ELi2ENS5_IJNS4_1CILi1EEENSA_ILi4EEESB_EEEEENS5_IJNSA_ILi128EEESF_NSA_ILi256EEEEEENS5_IJNS_12float_e5m2_tENS_13float_ue8m0_tEEEENS5_IJNS5_IJlSB_lEEENS4_6LayoutINS5_IJNS5_IJNS5_IJNSA_ILi32EEESC_EEEiEEESP_NS5_IJSB_iEEEEEENS5_IJNS5_IJNS5_IJNSA_ILi16EEESC_EEEiEEENS5_IJNS5_IJNSA_ILi0EEESB_EEENSA_ILi512EEEEEENS5_IJSV_iEEEEEEEEEEESK_S12_NS4_8TiledMMAINS4_8MMA_AtomIJNS4_21SM100_MMA_MXF8F6F4_SSISI_SI_fSJ_Li128ELi128ELNS4_4UMMA5MajorE0ELS17_0ELNS16_7ScaleInE0ELS18_0EEEEEENSM_INS5_IJSB_SB_SB_EEENS5_IJSV_SV_SV_EEEEENS5_IJNS4_10UnderscoreES1E_S1E_EEEEENS5_IJNS4_23SM90_TMA_LOAD_MULTICASTES1H_EEENS5_IJNS4_14ComposedLayoutINS4_7SwizzleILi3ELi4ELi3EEENS4_18smem_ptr_flag_bitsILi8EEENSM_INS5_IJNSA_ILi8EEESF_EEENS5_IJSF_SB_EEEEEEENSM_INS5_IJNS5_IJNS5_IJSO_SB_EEENS5_IJSN_SB_EEEEEESB_NS5_IJSC_NSA_ILi2EEEEEEEEENS5_IJNS5_IJNS5_IJST_SX_EEESW_EEESV_NS5_IJSB_SX_EEEEEEEEEEEvNS4_8identityENS5_IJNS4_13SM90_TMA_LOADES26_EEES24_vS25_EENS_8epilogue10collective18CollectiveEpilogueINS29_23Sm100TmaWarpSpecializedILi4ELi2ELi32ELb1ELb0EEEJSH_NS5_IJNSM_ISF_SB_EENSM_ISN_SB_EEEEENS_10bfloat16_tESL_S2H_SL_NS29_6fusion15FusionCallbacksIS2D_NS2I_17LinearCombinationIS2H_fS2H_fLNS_15FloatRoundStyleE2EEESH_S2G_JEEENS4_5SM1004TMEM4LOAD26SM100_TMEM_LOAD_32dp32b32xES26_NS1J_INS1K_ILi2ELi4ELi3EEENS1M_ILi16EEENSM_INS5_IJS1O_SN_EEES1U_EEEENS4_39AutoVectorizingCopyWithAssumedAlignmentILi128EEENS4_14SM90_TMA_STOREES2W_S2Y_S2Y_EEEvvEEEEvNT_6ParamsE,"aw",@nobits
	.sectionflags	@""
	.align	16
	.zero		1024


//--------------------- .nv.shared.reserved.0     --------------------------
	.section	.nv.shared.reserved.0,"aw",@nobits
	.weak		__nv_reservedSMEM_offset_0_alias
	.size		__nv_reservedSMEM_offset_0_alias, 0, 64
	.other		__nv_reservedSMEM_offset_0_alias,@"STO_CUDA_RESERVED_SHARED STV_DEFAULT"
__nv_reservedSMEM_offset_0_alias:
	.zero		0
.nv.shared.reserved.0:
	.zero		64
	.weak		__nv_reservedSMEM_tcgen05_partition
	.type		__nv_reservedSMEM_tcgen05_partition,@object
	.size		__nv_reservedSMEM_tcgen05_partition,(.L_0 - __nv_reservedSMEM_tcgen05_partition)
__nv_reservedSMEM_tcgen05_partition:
	.zero		32
.L_0:


//--------------------- .nv.global                --------------------------
	.section	.nv.global,"aw",@nobits
.nv.global:
	.type		_ZN40_INTERNAL_5fcd1f16_4_k_cu_031b8543_216604cute1_E,@object
	.size		_ZN40_INTERNAL_5fcd1f16_4_k_cu_031b8543_216604cute1_E,(_ZN40_INTERNAL_5fcd1f16_4_k_cu_031b8543_216604cuda3std3__45__cpo6cbeginE - _ZN40_INTERNAL_5fcd1f16_4_k_cu_031b8543_216604cute1_E)
_ZN40_INTERNAL_5fcd1f16_4_k_cu_031b8543_216604cute1_E:
	.zero		1
	.type		_ZN40_INTERNAL_5fcd1f16_4_k_cu_031b8543_216604cuda3std3__45__cpo6cbeginE,@object
	.size		_ZN40_INTERNAL_5fcd1f16_4_k_cu_031b8543_216604cuda3std3__45__cpo6cbeginE,(_ZN40_INTERNAL_5fcd1f16_4_k_cu_031b8543_216604cuda3std3__48in_placeE - _ZN40_INTERNAL_5fcd1f16_4_k_cu_031b8543_216604cuda3std3__45__cpo6cbeginE)
_ZN40_INTERNAL_5fcd1f16_4_k_cu_031b8543_216604cuda3std3__45__cpo6cbeginE:
	.zero		1
	.type		_ZN40_INTERNAL_5fcd1f16_4_k_cu_031b8543_216604cuda3std3__48in_placeE,@object
	.size		_ZN40_INTERNAL_5fcd1f16_4_k_cu_031b8543_216604cuda3std3__48in_placeE,(_ZN40_INTERNAL_5fcd1f16_4_k_cu_031b8543_216604cuda3std6ranges3__45__cpo9iter_moveE - _ZN40_INTERNAL_5fcd1f16_4_k_cu_031b8543_216604cuda3std3__48in_placeE)
_ZN40_INTERNAL_5fcd1f16_4_k_cu_031b8543_216604cuda3std3__48in_placeE:
	.zero		1
	.type		_ZN40_INTERNAL_5fcd1f16_4_k_cu_031b8543_216604cuda3std6ranges3__45__cpo9iter_moveE,@object
	.size		_ZN40_INTERNAL_5fcd1f16_4_k_cu_031b8543_216604cuda3std6ranges3__45__cpo9iter_moveE,(_ZN40_INTERNAL_5fcd1f16_4_k_cu_031b8543_216604cuda3std3__45__cpo5beginE - _ZN40_INTERNAL_5fcd1f16_4_k_cu_031b8543_216604cuda3std6ranges3__45__cpo9iter_moveE)
_ZN40_INTERNAL_5fcd1f16_4_k_cu_031b8543_216604cuda3std6ranges3__45__cpo9iter_moveE:
	.zero		1
	.type		_ZN40_INTERNAL_5fcd1f16_4_k_cu_031b8543_216604cuda3std3__45__cpo5beginE,@object
	.size		_ZN40_INTERNAL_5fcd1f16_4_k_cu_031b8543_216604cuda3std3__45__cpo5beginE,(_ZN40_INTERNAL_5fcd1f16_4_k_cu_031b8543_216604cuda3std3__442_GLOBAL__N__5fcd1f16_4_k_cu_031b8543_216606ignoreE - _ZN40_INTERNAL_5fcd1f16_4_k_cu_031b8543_216604cuda3std3__45__cpo5beginE)
_ZN40_INTERNAL_5fcd1f16_4_k_cu_031b8543_216604cuda3std3__45__cpo5beginE:
	.zero		1
	.type		_ZN40_INTERNAL_5fcd1f16_4_k_cu_031b8543_216604cuda3std3__442_GLOBAL__N__5fcd1f16_4_k_cu_031b8543_216606ignoreE,@object
	.size		_ZN40_INTERNAL_5fcd1f16_4_k_cu_031b8543_216604cuda3std3__442_GLOBAL__N__5fcd1f16_4_k_cu_031b8543_216606ignoreE,(_ZN40_INTERNAL_5fcd1f16_4_k_cu_031b8543_216604cute7productE - _ZN40_INTERNAL_5fcd1f16_4_k_cu_031b8543_216604cuda3std3__442_GLOBAL__N__5fcd1f16_4_k_cu_031b8543_216606ignoreE)
_ZN40_INTERNAL_5fcd1f16_4_k_cu_031b8543_216604cuda3std3__442_GLOBAL__N__5fcd1f16_4_k_cu_031b8543_216606ignoreE:
	.zero		1
	.type		_ZN40_INTERNAL_5fcd1f16_4_k_cu_031b8543_216604cute7productE,@object
	.size		_ZN40_INTERNAL_5fcd1f16_4_k_cu_031b8543_216604cute7productE,(_ZN40_INTERNAL_5fcd1f16_4_k_cu_031b8543_216604cuda3std3__45__cpo3endE - _ZN40_INTERNAL_5fcd1f16_4_k_cu_031b8543_216604cute7productE)
_ZN40_INTERNAL_5fcd1f16_4_k_cu_031b8543_216604cute7productE:
	.zero		1
	.type		_ZN40_INTERNAL_5fcd1f16_4_k_cu_031b8543_216604cuda3std3__45__cpo3endE,@object
	.size		_ZN40_INTERNAL_5fcd1f16_4_k_cu_031b8543_216604cuda3std3__45__cpo3endE,(_ZN40_INTERNAL_5fcd1f16_4_k_cu_031b8543_216604cuda3std3__419piecewise_constructE - _ZN40_INTERNAL_5fcd1f16_4_k_cu_031b8543_216604cuda3std3__45__cpo3endE)
_ZN40_INTERNAL_5fcd1f16_4_k_cu_031b8543_216604cuda3std3__45__cpo3endE:
	.zero		1
	.type		_ZN40_INTERNAL_5fcd1f16_4_k_cu_031b8543_216604cuda3std3__419piecewise_constructE,@object
	.size		_ZN40_INTERNAL_5fcd1f16_4_k_cu_031b8543_216604cuda3std3__419piecewise_constructE,(_ZN40_INTERNAL_5fcd1f16_4_k_cu_031b8543_216604cuda3std3__45__cpo4cendE - _ZN40_INTERNAL_5fcd1f16_4_k_cu_031b8543_216604cuda3std3__419piecewise_constructE)
_ZN40_INTERNAL_5fcd1f16_4_k_cu_031b8543_216604cuda3std3__419piecewise_constructE:
	.zero		1
	.type		_ZN40_INTERNAL_5fcd1f16_4_k_cu_031b8543_216604cuda3std3__45__cpo4cendE,@object
	.size		_ZN40_INTERNAL_5fcd1f16_4_k_cu_031b8543_216604cuda3std3__45__cpo4cendE,(_ZN40_INTERNAL_5fcd1f16_4_k_cu_031b8543_216604cuda3std6ranges3__45__cpo4swapE - _ZN40_INTERNAL_5fcd1f16_4_k_cu_031b8543_216604cuda3std3__45__cpo4cendE)
_ZN40_INTERNAL_5fcd1f16_4_k_cu_031b8543_216604cuda3std3__45__cpo4cendE:
	.zero		1
	.type		_ZN40_INTERNAL_5fcd1f16_4_k_cu_031b8543_216604cuda3std6ranges3__45__cpo4swapE,@object
	.size		_ZN40_INTERNAL_5fcd1f16_4_k_cu_031b8543_216604cuda3std6ranges3__45__cpo4swapE,(.L_10 - _ZN40_INTERNAL_5fcd1f16_4_k_cu_031b8543_216604cuda3std6ranges3__45__cpo4swapE)
_ZN40_INTERNAL_5fcd1f16_4_k_cu_031b8543_216604cuda3std6ranges3__45__cpo4swapE:
	.zero		1
.L_10:


//--------------------- .nv.constant0._ZN7cutlass13device_kernelINS_4gemm6kernel13GemmUniversalIN4cute5tupleIJiiiiEEENS1_10collective13CollectiveMmaINS1_46MainloopSm100TmaUmmaWarpSpecializedBlockScaledILi2ELi2ELi2ENS5_IJNS4_1CILi1EEENSA_ILi4EEESB_EEEEENS5_IJNSA_ILi128EEESF_NSA_ILi256EEEEEENS5_IJNS_12float_e5m2_tENS_13float_ue8m0_tEEEENS5_IJNS5_IJlSB_lEEENS4_6LayoutINS5_IJNS5_IJNS5_IJNSA_ILi32EEESC_EEEiEEESP_NS5_IJSB_iEEEEEENS5_IJNS5_IJNS5_IJNSA_ILi16EEESC_EEEiEEENS5_IJNS5_IJNSA_ILi0EEESB_EEENSA_ILi512EEEEEENS5_IJSV_iEEEEEEEEEEESK_S12_NS4_8TiledMMAINS4_8MMA_AtomIJNS4_21SM100_MMA_MXF8F6F4_SSISI_SI_fSJ_Li128ELi128ELNS4_4UMMA5MajorE0ELS17_0ELNS16_7ScaleInE0ELS18_0EEEEEENSM_INS5_IJSB_SB_SB_EEENS5_IJSV_SV_SV_EEEEENS5_IJNS4_10UnderscoreES1E_S1E_EEEEENS5_IJNS4_23SM90_TMA_LOAD_MULTICASTES1H_EEENS5_IJNS4_14ComposedLayoutINS4_7SwizzleILi3ELi4ELi3EEENS4_18smem_ptr_flag_bitsILi8EEENSM_INS5_IJNSA_ILi8EEESF_EEENS5_IJSF_SB_EEEEEEENSM_INS5_IJNS5_IJNS5_IJSO_SB_EEENS5_IJSN_SB_EEEEEESB_NS5_IJSC_NSA_ILi2EEEEEEEEENS5_IJNS5_IJNS5_IJST_SX_EEESW_EEESV_NS5_IJSB_SX_EEEEEEEEEEEvNS4_8identityENS5_IJNS4_13SM90_TMA_LOADES26_EEES24_vS25_EENS_8epilogue10collective18CollectiveEpilogueINS29_23Sm100TmaWarpSpecializedILi4ELi2ELi32ELb1ELb0EEEJSH_NS5_IJNSM_ISF_SB_EENSM_ISN_SB_EEEEENS_10bfloat16_tESL_S2H_SL_NS29_6fusion15FusionCallbacksIS2D_NS2I_17LinearCombinationIS2H_fS2H_fLNS_15FloatRoundStyleE2EEESH_S2G_JEEENS4_5SM1004TMEM4LOAD26SM100_TMEM_LOAD_32dp32b32xES26_NS1J_INS1K_ILi2ELi4ELi3EEENS1M_ILi16EEENSM_INS5_IJS1O_SN_EEES1U_EEEENS4_39AutoVectorizingCopyWithAssumedAlignmentILi128EEENS4_14SM90_TMA_STOREES2W_S2Y_S2Y_EEEvvEEEEvNT_6ParamsE --------------------------
	.section	.nv.constant0._ZN7cutlass13device_kernelINS_4gemm6kernel13GemmUniversalIN4cute5tupleIJiiiiEEENS1_10collective13CollectiveMmaINS1_46MainloopSm100TmaUmmaWarpSpecializedBlockScaledILi2ELi2ELi2ENS5_IJNS4_1CILi1EEENSA_ILi4EEESB_EEEEENS5_IJNSA_ILi128EEESF_NSA_ILi256EEEEEENS5_IJNS_12float_e5m2_tENS_13float_ue8m0_tEEEENS5_IJNS5_IJlSB_lEEENS4_6LayoutINS5_IJNS5_IJNS5_IJNSA_ILi32EEESC_EEEiEEESP_NS5_IJSB_iEEEEEENS5_IJNS5_IJNS5_IJNSA_ILi16EEESC_EEEiEEENS5_IJNS5_IJNSA_ILi0EEESB_EEENSA_ILi512EEEEEENS5_IJSV_iEEEEEEEEEEESK_S12_NS4_8TiledMMAINS4_8MMA_AtomIJNS4_21SM100_MMA_MXF8F6F4_SSISI_SI_fSJ_Li128ELi128ELNS4_4UMMA5MajorE0ELS17_0ELNS16_7ScaleInE0ELS18_0EEEEEENSM_INS5_IJSB_SB_SB_EEENS5_IJSV_SV_SV_EEEEENS5_IJNS4_10UnderscoreES1E_S1E_EEEEENS5_IJNS4_23SM90_TMA_LOAD_MULTICASTES1H_EEENS5_IJNS4_14ComposedLayoutINS4_7SwizzleILi3ELi4ELi3EEENS4_18smem_ptr_flag_bitsILi8EEENSM_INS5_IJNSA_ILi8EEESF_EEENS5_IJSF_SB_EEEEEEENSM_INS5_IJNS5_IJNS5_IJSO_SB_EEENS5_IJSN_SB_EEEEEESB_NS5_IJSC_NSA_ILi2EEEEEEEEENS5_IJNS5_IJNS5_IJST_SX_EEESW_EEESV_NS5_IJSB_SX_EEEEEEEEEEEvNS4_8identityENS5_IJNS4_13SM90_TMA_LOADES26_EEES24_vS25_EENS_8epilogue10collective18CollectiveEpilogueINS29_23Sm100TmaWarpSpecializedILi4ELi2ELi32ELb1ELb0EEEJSH_NS5_IJNSM_ISF_SB_EENSM_ISN_SB_EEEEENS_10bfloat16_tESL_S2H_SL_NS29_6fusion15FusionCallbacksIS2D_NS2I_17LinearCombinationIS2H_fS2H_fLNS_15FloatRoundStyleE2EEESH_S2G_JEEENS4_5SM1004TMEM4LOAD26SM100_TMEM_LOAD_32dp32b32xES26_NS1J_INS1K_ILi2ELi4ELi3EEENS1M_ILi16EEENSM_INS5_IJS1O_SN_EEES1U_EEEENS4_39AutoVectorizingCopyWithAssumedAlignmentILi128EEENS4_14SM90_TMA_STOREES2W_S2Y_S2Y_EEEvvEEEEvNT_6ParamsE,"a",@progbits
	.sectionflags	@""
	.align	4
.nv.constant0._ZN7cutlass13device_kernelINS_4gemm6kernel13GemmUniversalIN4cute5tupleIJiiiiEEENS1_10collective13CollectiveMmaINS1_46MainloopSm100TmaUmmaWarpSpecializedBlockScaledILi2ELi2ELi2ENS5_IJNS4_1CILi1EEENSA_ILi4EEESB_EEEEENS5_IJNSA_ILi128EEESF_NSA_ILi256EEEEEENS5_IJNS_12float_e5m2_tENS_13float_ue8m0_tEEEENS5_IJNS5_IJlSB_lEEENS4_6LayoutINS5_IJNS5_IJNS5_IJNSA_ILi32EEESC_EEEiEEESP_NS5_IJSB_iEEEEEENS5_IJNS5_IJNS5_IJNSA_ILi16EEESC_EEEiEEENS5_IJNS5_IJNSA_ILi0EEESB_EEENSA_ILi512EEEEEENS5_IJSV_iEEEEEEEEEEESK_S12_NS4_8TiledMMAINS4_8MMA_AtomIJNS4_21SM100_MMA_MXF8F6F4_SSISI_SI_fSJ_Li128ELi128ELNS4_4UMMA5MajorE0ELS17_0ELNS16_7ScaleInE0ELS18_0EEEEEENSM_INS5_IJSB_SB_SB_EEENS5_IJSV_SV_SV_EEEEENS5_IJNS4_10UnderscoreES1E_S1E_EEEEENS5_IJNS4_23SM90_TMA_LOAD_MULTICASTES1H_EEENS5_IJNS4_14ComposedLayoutINS4_7SwizzleILi3ELi4ELi3EEENS4_18smem_ptr_flag_bitsILi8EEENSM_INS5_IJNSA_ILi8EEESF_EEENS5_IJSF_SB_EEEEEEENSM_INS5_IJNS5_IJNS5_IJSO_SB_EEENS5_IJSN_SB_EEEEEESB_NS5_IJSC_NSA_ILi2EEEEEEEEENS5_IJNS5_IJNS5_IJST_SX_EEESW_EEESV_NS5_IJSB_SX_EEEEEEEEEEEvNS4_8identityENS5_IJNS4_13SM90_TMA_LOADES26_EEES24_vS25_EENS_8epilogue10collective18CollectiveEpilogueINS29_23Sm100TmaWarpSpecializedILi4ELi2ELi32ELb1ELb0EEEJSH_NS5_IJNSM_ISF_SB_EENSM_ISN_SB_EEEEENS_10bfloat16_tESL_S2H_SL_NS29_6fusion15FusionCallbacksIS2D_NS2I_17LinearCombinationIS2H_fS2H_fLNS_15FloatRoundStyleE2EEESH_S2G_JEEENS4_5SM1004TMEM4LOAD26SM100_TMEM_LOAD_32dp32b32xES26_NS1J_INS1K_ILi2ELi4ELi3EEENS1M_ILi16EEENSM_INS5_IJS1O_SN_EEES1U_EEEENS4_39AutoVectorizingCopyWithAssumedAlignmentILi128EEENS4_14SM90_TMA_STOREES2W_S2Y_S2Y_EEEvvEEEEvNT_6ParamsE:
	.zero		3968


//--------------------- SYMBOLS --------------------------

	.type		.nv.reservedSmem.offset0,@object
	.size		.nv.reservedSmem.offset0,0x4
	.type		.nv.reservedSmem.cap,@object
	.size		.nv.reservedSmem.cap,0x4
	.type		__assertfail,@function
